//
// Generated by NVIDIA NVVM Compiler
//
// Compiler Build ID: CL-36424714
// Cuda compilation tools, release 13.0, V13.0.88
// Based on NVVM 20.0.0
//

.version 9.0
.target sm_100
.address_size 64

	// .globl	_Z14monte_carlo_piPi
.global .align 4 .b8 precalc_xorwow_matrix[102400];
.global .align 4 .b8 precalc_xorwow_offset_matrix[102400];
.global .align 4 .b8 mrg32k3aM1[2304];
.global .align 4 .b8 mrg32k3aM2[2304];
.global .align 4 .b8 mrg32k3aM1SubSeq[2016];
.global .align 4 .b8 mrg32k3aM2SubSeq[2016];
.global .align 4 .b8 mrg32k3aM1Seq[2304];
.global .align 4 .b8 mrg32k3aM2Seq[2304];
.const .align 8 .b8 __cr_lgamma_table[72];

.visible .entry _Z14monte_carlo_piPi(
	.param .u64 .ptr .align 1 _Z14monte_carlo_piPi_param_0
)
{
	.local .align 8 .b8 	__local_depot0[48];
	.reg .b64 	%SP;
	.reg .b64 	%SPL;
	.reg .pred 	%p<68>;
	.reg .b32 	%r<1301>;
	.reg .b32 	%f<25>;
	.reg .b64 	%rd<27>;

	mov.u64 	%SPL, __local_depot0;
	ld.param.u64 	%rd10, [_Z14monte_carlo_piPi_param_0];
	add.u64 	%rd1, %SPL, 0;
	mov.u32 	%r565, %ctaid.x;
	mov.u32 	%r566, %ntid.x;
	mov.u32 	%r567, %tid.x;
	mad.lo.s32 	%r568, %r565, %r566, %r567;
	cvt.s64.s32 	%rd2, %r568;
	mov.b32 	%r1024, 1593684748;
	mov.b32 	%r569, 832094735;
	st.local.v2.u32 	[%rd1], {%r569, %r1024};
	mov.b32 	%r1022, -123459836;
	mov.b32 	%r1023, 1111207954;
	st.local.v2.u32 	[%rd1+8], {%r1023, %r1022};
	mov.b32 	%r1020, 1476011280;
	mov.b32 	%r1021, -589760388;
	st.local.v2.u32 	[%rd1+16], {%r1021, %r1020};
	setp.eq.s32 	%p1, %r568, 0;
	@%p1 bra 	$L__BB0_115;
	mov.b32 	%r1007, 0;
	mov.b32 	%r1024, 1593684748;
	mov.b32 	%r1023, 1111207954;
	mov.b32 	%r1022, -123459836;
	mov.b32 	%r1021, -589760388;
	mov.b32 	%r1020, 1476011280;
	mov.u64 	%rd26, %rd2;
$L__BB0_2:
	mov.u64 	%rd3, %rd26;
	and.b64  	%rd4, %rd3, 3;
	setp.eq.s64 	%p2, %rd4, 0;
	@%p2 bra 	$L__BB0_114;
	mul.wide.u32 	%rd12, %r1007, 3200;
	mov.u64 	%rd13, precalc_xorwow_matrix;
	add.s64 	%rd5, %rd13, %rd12;
	mov.b32 	%r1020, 0;
	mov.u32 	%r1021, %r1020;
	mov.u32 	%r1022, %r1020;
	mov.u32 	%r1023, %r1020;
	mov.u32 	%r1024, %r1020;
	mov.u32 	%r1013, %r1020;
$L__BB0_4:
	mul.wide.u32 	%rd14, %r1013, 4;
	add.s64 	%rd15, %rd1, %rd14;
	ld.local.u32 	%r13, [%rd15+4];
	shl.b32 	%r14, %r1013, 5;
	mov.b32 	%r1019, 0;
$L__BB0_5:
	.pragma "nounroll";
	shr.u32 	%r578, %r13, %r1019;
	and.b32  	%r579, %r578, 1;
	setp.eq.b32 	%p3, %r579, 1;
	not.pred 	%p4, %p3;
	add.s32 	%r580, %r14, %r1019;
	mul.lo.s32 	%r581, %r580, 5;
	mul.wide.u32 	%rd16, %r581, 4;
	add.s64 	%rd6, %rd5, %rd16;
	@%p4 bra 	$L__BB0_7;
	ld.global.u32 	%r582, [%rd6];
	xor.b32  	%r1024, %r1024, %r582;
	ld.global.u32 	%r583, [%rd6+4];
	xor.b32  	%r1023, %r1023, %r583;
	ld.global.u32 	%r584, [%rd6+8];
	xor.b32  	%r1022, %r1022, %r584;
	ld.global.u32 	%r585, [%rd6+12];
	xor.b32  	%r1021, %r1021, %r585;
	ld.global.u32 	%r586, [%rd6+16];
	xor.b32  	%r1020, %r1020, %r586;
$L__BB0_7:
	and.b32  	%r588, %r578, 2;
	setp.eq.s32 	%p5, %r588, 0;
	@%p5 bra 	$L__BB0_9;
	ld.global.u32 	%r589, [%rd6+20];
	xor.b32  	%r1024, %r1024, %r589;
	ld.global.u32 	%r590, [%rd6+24];
	xor.b32  	%r1023, %r1023, %r590;
	ld.global.u32 	%r591, [%rd6+28];
	xor.b32  	%r1022, %r1022, %r591;
	ld.global.u32 	%r592, [%rd6+32];
	xor.b32  	%r1021, %r1021, %r592;
	ld.global.u32 	%r593, [%rd6+36];
	xor.b32  	%r1020, %r1020, %r593;
$L__BB0_9:
	and.b32  	%r595, %r578, 4;
	setp.eq.s32 	%p6, %r595, 0;
	@%p6 bra 	$L__BB0_11;
	ld.global.u32 	%r596, [%rd6+40];
	xor.b32  	%r1024, %r1024, %r596;
	ld.global.u32 	%r597, [%rd6+44];
	xor.b32  	%r1023, %r1023, %r597;
	ld.global.u32 	%r598, [%rd6+48];
	xor.b32  	%r1022, %r1022, %r598;
	ld.global.u32 	%r599, [%rd6+52];
	xor.b32  	%r1021, %r1021, %r599;
	ld.global.u32 	%r600, [%rd6+56];
	xor.b32  	%r1020, %r1020, %r600;
$L__BB0_11:
	and.b32  	%r602, %r578, 8;
	setp.eq.s32 	%p7, %r602, 0;
	@%p7 bra 	$L__BB0_13;
	ld.global.u32 	%r603, [%rd6+60];
	xor.b32  	%r1024, %r1024, %r603;
	ld.global.u32 	%r604, [%rd6+64];
	xor.b32  	%r1023, %r1023, %r604;
	ld.global.u32 	%r605, [%rd6+68];
	xor.b32  	%r1022, %r1022, %r605;
	ld.global.u32 	%r606, [%rd6+72];
	xor.b32  	%r1021, %r1021, %r606;
	ld.global.u32 	%r607, [%rd6+76];
	xor.b32  	%r1020, %r1020, %r607;
$L__BB0_13:
	and.b32  	%r609, %r578, 16;
	setp.eq.s32 	%p8, %r609, 0;
	@%p8 bra 	$L__BB0_15;
	ld.global.u32 	%r610, [%rd6+80];
	xor.b32  	%r1024, %r1024, %r610;
	ld.global.u32 	%r611, [%rd6+84];
	xor.b32  	%r1023, %r1023, %r611;
	ld.global.u32 	%r612, [%rd6+88];
	xor.b32  	%r1022, %r1022, %r612;
	ld.global.u32 	%r613, [%rd6+92];
	xor.b32  	%r1021, %r1021, %r613;
	ld.global.u32 	%r614, [%rd6+96];
	xor.b32  	%r1020, %r1020, %r614;
$L__BB0_15:
	and.b32  	%r616, %r578, 32;
	setp.eq.s32 	%p9, %r616, 0;
	@%p9 bra 	$L__BB0_17;
	ld.global.u32 	%r617, [%rd6+100];
	xor.b32  	%r1024, %r1024, %r617;
	ld.global.u32 	%r618, [%rd6+104];
	xor.b32  	%r1023, %r1023, %r618;
	ld.global.u32 	%r619, [%rd6+108];
	xor.b32  	%r1022, %r1022, %r619;
	ld.global.u32 	%r620, [%rd6+112];
	xor.b32  	%r1021, %r1021, %r620;
	ld.global.u32 	%r621, [%rd6+116];
	xor.b32  	%r1020, %r1020, %r621;
$L__BB0_17:
	and.b32  	%r623, %r578, 64;
	setp.eq.s32 	%p10, %r623, 0;
	@%p10 bra 	$L__BB0_19;
	ld.global.u32 	%r624, [%rd6+120];
	xor.b32  	%r1024, %r1024, %r624;
	ld.global.u32 	%r625, [%rd6+124];
	xor.b32  	%r1023, %r1023, %r625;
	ld.global.u32 	%r626, [%rd6+128];
	xor.b32  	%r1022, %r1022, %r626;
	ld.global.u32 	%r627, [%rd6+132];
	xor.b32  	%r1021, %r1021, %r627;
	ld.global.u32 	%r628, [%rd6+136];
	xor.b32  	%r1020, %r1020, %r628;
$L__BB0_19:
	and.b32  	%r630, %r578, 128;
	setp.eq.s32 	%p11, %r630, 0;
	@%p11 bra 	$L__BB0_21;
	ld.global.u32 	%r631, [%rd6+140];
	xor.b32  	%r1024, %r1024, %r631;
	ld.global.u32 	%r632, [%rd6+144];
	xor.b32  	%r1023, %r1023, %r632;
	ld.global.u32 	%r633, [%rd6+148];
	xor.b32  	%r1022, %r1022, %r633;
	ld.global.u32 	%r634, [%rd6+152];
	xor.b32  	%r1021, %r1021, %r634;
	ld.global.u32 	%r635, [%rd6+156];
	xor.b32  	%r1020, %r1020, %r635;
$L__BB0_21:
	and.b32  	%r637, %r578, 256;
	setp.eq.s32 	%p12, %r637, 0;
	@%p12 bra 	$L__BB0_23;
	ld.global.u32 	%r638, [%rd6+160];
	xor.b32  	%r1024, %r1024, %r638;
	ld.global.u32 	%r639, [%rd6+164];
	xor.b32  	%r1023, %r1023, %r639;
	ld.global.u32 	%r640, [%rd6+168];
	xor.b32  	%r1022, %r1022, %r640;
	ld.global.u32 	%r641, [%rd6+172];
	xor.b32  	%r1021, %r1021, %r641;
	ld.global.u32 	%r642, [%rd6+176];
	xor.b32  	%r1020, %r1020, %r642;
$L__BB0_23:
	and.b32  	%r644, %r578, 512;
	setp.eq.s32 	%p13, %r644, 0;
	@%p13 bra 	$L__BB0_25;
	ld.global.u32 	%r645, [%rd6+180];
	xor.b32  	%r1024, %r1024, %r645;
	ld.global.u32 	%r646, [%rd6+184];
	xor.b32  	%r1023, %r1023, %r646;
	ld.global.u32 	%r647, [%rd6+188];
	xor.b32  	%r1022, %r1022, %r647;
	ld.global.u32 	%r648, [%rd6+192];
	xor.b32  	%r1021, %r1021, %r648;
	ld.global.u32 	%r649, [%rd6+196];
	xor.b32  	%r1020, %r1020, %r649;
$L__BB0_25:
	and.b32  	%r651, %r578, 1024;
	setp.eq.s32 	%p14, %r651, 0;
	@%p14 bra 	$L__BB0_27;
	ld.global.u32 	%r652, [%rd6+200];
	xor.b32  	%r1024, %r1024, %r652;
	ld.global.u32 	%r653, [%rd6+204];
	xor.b32  	%r1023, %r1023, %r653;
	ld.global.u32 	%r654, [%rd6+208];
	xor.b32  	%r1022, %r1022, %r654;
	ld.global.u32 	%r655, [%rd6+212];
	xor.b32  	%r1021, %r1021, %r655;
	ld.global.u32 	%r656, [%rd6+216];
	xor.b32  	%r1020, %r1020, %r656;
$L__BB0_27:
	and.b32  	%r658, %r578, 2048;
	setp.eq.s32 	%p15, %r658, 0;
	@%p15 bra 	$L__BB0_29;
	ld.global.u32 	%r659, [%rd6+220];
	xor.b32  	%r1024, %r1024, %r659;
	ld.global.u32 	%r660, [%rd6+224];
	xor.b32  	%r1023, %r1023, %r660;
	ld.global.u32 	%r661, [%rd6+228];
	xor.b32  	%r1022, %r1022, %r661;
	ld.global.u32 	%r662, [%rd6+232];
	xor.b32  	%r1021, %r1021, %r662;
	ld.global.u32 	%r663, [%rd6+236];
	xor.b32  	%r1020, %r1020, %r663;
$L__BB0_29:
	and.b32  	%r665, %r578, 4096;
	setp.eq.s32 	%p16, %r665, 0;
	@%p16 bra 	$L__BB0_31;
	ld.global.u32 	%r666, [%rd6+240];
	xor.b32  	%r1024, %r1024, %r666;
	ld.global.u32 	%r667, [%rd6+244];
	xor.b32  	%r1023, %r1023, %r667;
	ld.global.u32 	%r668, [%rd6+248];
	xor.b32  	%r1022, %r1022, %r668;
	ld.global.u32 	%r669, [%rd6+252];
	xor.b32  	%r1021, %r1021, %r669;
	ld.global.u32 	%r670, [%rd6+256];
	xor.b32  	%r1020, %r1020, %r670;
$L__BB0_31:
	and.b32  	%r672, %r578, 8192;
	setp.eq.s32 	%p17, %r672, 0;
	@%p17 bra 	$L__BB0_33;
	ld.global.u32 	%r673, [%rd6+260];
	xor.b32  	%r1024, %r1024, %r673;
	ld.global.u32 	%r674, [%rd6+264];
	xor.b32  	%r1023, %r1023, %r674;
	ld.global.u32 	%r675, [%rd6+268];
	xor.b32  	%r1022, %r1022, %r675;
	ld.global.u32 	%r676, [%rd6+272];
	xor.b32  	%r1021, %r1021, %r676;
	ld.global.u32 	%r677, [%rd6+276];
	xor.b32  	%r1020, %r1020, %r677;
$L__BB0_33:
	and.b32  	%r679, %r578, 16384;
	setp.eq.s32 	%p18, %r679, 0;
	@%p18 bra 	$L__BB0_35;
	ld.global.u32 	%r680, [%rd6+280];
	xor.b32  	%r1024, %r1024, %r680;
	ld.global.u32 	%r681, [%rd6+284];
	xor.b32  	%r1023, %r1023, %r681;
	ld.global.u32 	%r682, [%rd6+288];
	xor.b32  	%r1022, %r1022, %r682;
	ld.global.u32 	%r683, [%rd6+292];
	xor.b32  	%r1021, %r1021, %r683;
	ld.global.u32 	%r684, [%rd6+296];
	xor.b32  	%r1020, %r1020, %r684;
$L__BB0_35:
	and.b32  	%r686, %r578, 32768;
	setp.eq.s32 	%p19, %r686, 0;
	@%p19 bra 	$L__BB0_37;
	ld.global.u32 	%r687, [%rd6+300];
	xor.b32  	%r1024, %r1024, %r687;
	ld.global.u32 	%r688, [%rd6+304];
	xor.b32  	%r1023, %r1023, %r688;
	ld.global.u32 	%r689, [%rd6+308];
	xor.b32  	%r1022, %r1022, %r689;
	ld.global.u32 	%r690, [%rd6+312];
	xor.b32  	%r1021, %r1021, %r690;
	ld.global.u32 	%r691, [%rd6+316];
	xor.b32  	%r1020, %r1020, %r691;
$L__BB0_37:
	add.s32 	%r1019, %r1019, 16;
	setp.ne.s32 	%p20, %r1019, 32;
	@%p20 bra 	$L__BB0_5;
	mad.lo.s32 	%r692, %r1013, -31, %r14;
	add.s32 	%r1013, %r692, 1;
	setp.ne.s32 	%p21, %r1013, 5;
	@%p21 bra 	$L__BB0_4;
	st.local.u32 	[%rd1+4], %r1024;
	st.local.v2.u32 	[%rd1+8], {%r1023, %r1022};
	st.local.v2.u32 	[%rd1+16], {%r1021, %r1020};
	setp.eq.s64 	%p22, %rd4, 1;
	@%p22 bra 	$L__BB0_114;
	mov.b32 	%r1020, 0;
	mov.u32 	%r1021, %r1020;
	mov.u32 	%r1022, %r1020;
	mov.u32 	%r1023, %r1020;
	mov.u32 	%r1024, %r1020;
	mov.u32 	%r1105, %r1020;
$L__BB0_41:
	mul.wide.u32 	%rd17, %r1105, 4;
	add.s64 	%rd18, %rd1, %rd17;
	ld.local.u32 	%r189, [%rd18+4];
	shl.b32 	%r190, %r1105, 5;
	mov.b32 	%r1111, 0;
$L__BB0_42:
	.pragma "nounroll";
	shr.u32 	%r695, %r189, %r1111;
	and.b32  	%r696, %r695, 1;
	setp.eq.b32 	%p23, %r696, 1;
	not.pred 	%p24, %p23;
	add.s32 	%r697, %r190, %r1111;
	mul.lo.s32 	%r698, %r697, 5;
	mul.wide.u32 	%rd19, %r698, 4;
	add.s64 	%rd7, %rd5, %rd19;
	@%p24 bra 	$L__BB0_44;
	ld.global.u32 	%r699, [%rd7];
	xor.b32  	%r1024, %r1024, %r699;
	ld.global.u32 	%r700, [%rd7+4];
	xor.b32  	%r1023, %r1023, %r700;
	ld.global.u32 	%r701, [%rd7+8];
	xor.b32  	%r1022, %r1022, %r701;
	ld.global.u32 	%r702, [%rd7+12];
	xor.b32  	%r1021, %r1021, %r702;
	ld.global.u32 	%r703, [%rd7+16];
	xor.b32  	%r1020, %r1020, %r703;
$L__BB0_44:
	and.b32  	%r705, %r695, 2;
	setp.eq.s32 	%p25, %r705, 0;
	@%p25 bra 	$L__BB0_46;
	ld.global.u32 	%r706, [%rd7+20];
	xor.b32  	%r1024, %r1024, %r706;
	ld.global.u32 	%r707, [%rd7+24];
	xor.b32  	%r1023, %r1023, %r707;
	ld.global.u32 	%r708, [%rd7+28];
	xor.b32  	%r1022, %r1022, %r708;
	ld.global.u32 	%r709, [%rd7+32];
	xor.b32  	%r1021, %r1021, %r709;
	ld.global.u32 	%r710, [%rd7+36];
	xor.b32  	%r1020, %r1020, %r710;
$L__BB0_46:
	and.b32  	%r712, %r695, 4;
	setp.eq.s32 	%p26, %r712, 0;
	@%p26 bra 	$L__BB0_48;
	ld.global.u32 	%r713, [%rd7+40];
	xor.b32  	%r1024, %r1024, %r713;
	ld.global.u32 	%r714, [%rd7+44];
	xor.b32  	%r1023, %r1023, %r714;
	ld.global.u32 	%r715, [%rd7+48];
	xor.b32  	%r1022, %r1022, %r715;
	ld.global.u32 	%r716, [%rd7+52];
	xor.b32  	%r1021, %r1021, %r716;
	ld.global.u32 	%r717, [%rd7+56];
	xor.b32  	%r1020, %r1020, %r717;
$L__BB0_48:
	and.b32  	%r719, %r695, 8;
	setp.eq.s32 	%p27, %r719, 0;
	@%p27 bra 	$L__BB0_50;
	ld.global.u32 	%r720, [%rd7+60];
	xor.b32  	%r1024, %r1024, %r720;
	ld.global.u32 	%r721, [%rd7+64];
	xor.b32  	%r1023, %r1023, %r721;
	ld.global.u32 	%r722, [%rd7+68];
	xor.b32  	%r1022, %r1022, %r722;
	ld.global.u32 	%r723, [%rd7+72];
	xor.b32  	%r1021, %r1021, %r723;
	ld.global.u32 	%r724, [%rd7+76];
	xor.b32  	%r1020, %r1020, %r724;
$L__BB0_50:
	and.b32  	%r726, %r695, 16;
	setp.eq.s32 	%p28, %r726, 0;
	@%p28 bra 	$L__BB0_52;
	ld.global.u32 	%r727, [%rd7+80];
	xor.b32  	%r1024, %r1024, %r727;
	ld.global.u32 	%r728, [%rd7+84];
	xor.b32  	%r1023, %r1023, %r728;
	ld.global.u32 	%r729, [%rd7+88];
	xor.b32  	%r1022, %r1022, %r729;
	ld.global.u32 	%r730, [%rd7+92];
	xor.b32  	%r1021, %r1021, %r730;
	ld.global.u32 	%r731, [%rd7+96];
	xor.b32  	%r1020, %r1020, %r731;
$L__BB0_52:
	and.b32  	%r733, %r695, 32;
	setp.eq.s32 	%p29, %r733, 0;
	@%p29 bra 	$L__BB0_54;
	ld.global.u32 	%r734, [%rd7+100];
	xor.b32  	%r1024, %r1024, %r734;
	ld.global.u32 	%r735, [%rd7+104];
	xor.b32  	%r1023, %r1023, %r735;
	ld.global.u32 	%r736, [%rd7+108];
	xor.b32  	%r1022, %r1022, %r736;
	ld.global.u32 	%r737, [%rd7+112];
	xor.b32  	%r1021, %r1021, %r737;
	ld.global.u32 	%r738, [%rd7+116];
	xor.b32  	%r1020, %r1020, %r738;
$L__BB0_54:
	and.b32  	%r740, %r695, 64;
	setp.eq.s32 	%p30, %r740, 0;
	@%p30 bra 	$L__BB0_56;
	ld.global.u32 	%r741, [%rd7+120];
	xor.b32  	%r1024, %r1024, %r741;
	ld.global.u32 	%r742, [%rd7+124];
	xor.b32  	%r1023, %r1023, %r742;
	ld.global.u32 	%r743, [%rd7+128];
	xor.b32  	%r1022, %r1022, %r743;
	ld.global.u32 	%r744, [%rd7+132];
	xor.b32  	%r1021, %r1021, %r744;
	ld.global.u32 	%r745, [%rd7+136];
	xor.b32  	%r1020, %r1020, %r745;
$L__BB0_56:
	and.b32  	%r747, %r695, 128;
	setp.eq.s32 	%p31, %r747, 0;
	@%p31 bra 	$L__BB0_58;
	ld.global.u32 	%r748, [%rd7+140];
	xor.b32  	%r1024, %r1024, %r748;
	ld.global.u32 	%r749, [%rd7+144];
	xor.b32  	%r1023, %r1023, %r749;
	ld.global.u32 	%r750, [%rd7+148];
	xor.b32  	%r1022, %r1022, %r750;
	ld.global.u32 	%r751, [%rd7+152];
	xor.b32  	%r1021, %r1021, %r751;
	ld.global.u32 	%r752, [%rd7+156];
	xor.b32  	%r1020, %r1020, %r752;
$L__BB0_58:
	and.b32  	%r754, %r695, 256;
	setp.eq.s32 	%p32, %r754, 0;
	@%p32 bra 	$L__BB0_60;
	ld.global.u32 	%r755, [%rd7+160];
	xor.b32  	%r1024, %r1024, %r755;
	ld.global.u32 	%r756, [%rd7+164];
	xor.b32  	%r1023, %r1023, %r756;
	ld.global.u32 	%r757, [%rd7+168];
	xor.b32  	%r1022, %r1022, %r757;
	ld.global.u32 	%r758, [%rd7+172];
	xor.b32  	%r1021, %r1021, %r758;
	ld.global.u32 	%r759, [%rd7+176];
	xor.b32  	%r1020, %r1020, %r759;
$L__BB0_60:
	and.b32  	%r761, %r695, 512;
	setp.eq.s32 	%p33, %r761, 0;
	@%p33 bra 	$L__BB0_62;
	ld.global.u32 	%r762, [%rd7+180];
	xor.b32  	%r1024, %r1024, %r762;
	ld.global.u32 	%r763, [%rd7+184];
	xor.b32  	%r1023, %r1023, %r763;
	ld.global.u32 	%r764, [%rd7+188];
	xor.b32  	%r1022, %r1022, %r764;
	ld.global.u32 	%r765, [%rd7+192];
	xor.b32  	%r1021, %r1021, %r765;
	ld.global.u32 	%r766, [%rd7+196];
	xor.b32  	%r1020, %r1020, %r766;
$L__BB0_62:
	and.b32  	%r768, %r695, 1024;
	setp.eq.s32 	%p34, %r768, 0;
	@%p34 bra 	$L__BB0_64;
	ld.global.u32 	%r769, [%rd7+200];
	xor.b32  	%r1024, %r1024, %r769;
	ld.global.u32 	%r770, [%rd7+204];
	xor.b32  	%r1023, %r1023, %r770;
	ld.global.u32 	%r771, [%rd7+208];
	xor.b32  	%r1022, %r1022, %r771;
	ld.global.u32 	%r772, [%rd7+212];
	xor.b32  	%r1021, %r1021, %r772;
	ld.global.u32 	%r773, [%rd7+216];
	xor.b32  	%r1020, %r1020, %r773;
$L__BB0_64:
	and.b32  	%r775, %r695, 2048;
	setp.eq.s32 	%p35, %r775, 0;
	@%p35 bra 	$L__BB0_66;
	ld.global.u32 	%r776, [%rd7+220];
	xor.b32  	%r1024, %r1024, %r776;
	ld.global.u32 	%r777, [%rd7+224];
	xor.b32  	%r1023, %r1023, %r777;
	ld.global.u32 	%r778, [%rd7+228];
	xor.b32  	%r1022, %r1022, %r778;
	ld.global.u32 	%r779, [%rd7+232];
	xor.b32  	%r1021, %r1021, %r779;
	ld.global.u32 	%r780, [%rd7+236];
	xor.b32  	%r1020, %r1020, %r780;
$L__BB0_66:
	and.b32  	%r782, %r695, 4096;
	setp.eq.s32 	%p36, %r782, 0;
	@%p36 bra 	$L__BB0_68;
	ld.global.u32 	%r783, [%rd7+240];
	xor.b32  	%r1024, %r1024, %r783;
	ld.global.u32 	%r784, [%rd7+244];
	xor.b32  	%r1023, %r1023, %r784;
	ld.global.u32 	%r785, [%rd7+248];
	xor.b32  	%r1022, %r1022, %r785;
	ld.global.u32 	%r786, [%rd7+252];
	xor.b32  	%r1021, %r1021, %r786;
	ld.global.u32 	%r787, [%rd7+256];
	xor.b32  	%r1020, %r1020, %r787;
$L__BB0_68:
	and.b32  	%r789, %r695, 8192;
	setp.eq.s32 	%p37, %r789, 0;
	@%p37 bra 	$L__BB0_70;
	ld.global.u32 	%r790, [%rd7+260];
	xor.b32  	%r1024, %r1024, %r790;
	ld.global.u32 	%r791, [%rd7+264];
	xor.b32  	%r1023, %r1023, %r791;
	ld.global.u32 	%r792, [%rd7+268];
	xor.b32  	%r1022, %r1022, %r792;
	ld.global.u32 	%r793, [%rd7+272];
	xor.b32  	%r1021, %r1021, %r793;
	ld.global.u32 	%r794, [%rd7+276];
	xor.b32  	%r1020, %r1020, %r794;
$L__BB0_70:
	and.b32  	%r796, %r695, 16384;
	setp.eq.s32 	%p38, %r796, 0;
	@%p38 bra 	$L__BB0_72;
	ld.global.u32 	%r797, [%rd7+280];
	xor.b32  	%r1024, %r1024, %r797;
	ld.global.u32 	%r798, [%rd7+284];
	xor.b32  	%r1023, %r1023, %r798;
	ld.global.u32 	%r799, [%rd7+288];
	xor.b32  	%r1022, %r1022, %r799;
	ld.global.u32 	%r800, [%rd7+292];
	xor.b32  	%r1021, %r1021, %r800;
	ld.global.u32 	%r801, [%rd7+296];
	xor.b32  	%r1020, %r1020, %r801;
$L__BB0_72:
	and.b32  	%r803, %r695, 32768;
	setp.eq.s32 	%p39, %r803, 0;
	@%p39 bra 	$L__BB0_74;
	ld.global.u32 	%r804, [%rd7+300];
	xor.b32  	%r1024, %r1024, %r804;
	ld.global.u32 	%r805, [%rd7+304];
	xor.b32  	%r1023, %r1023, %r805;
	ld.global.u32 	%r806, [%rd7+308];
	xor.b32  	%r1022, %r1022, %r806;
	ld.global.u32 	%r807, [%rd7+312];
	xor.b32  	%r1021, %r1021, %r807;
	ld.global.u32 	%r808, [%rd7+316];
	xor.b32  	%r1020, %r1020, %r808;
$L__BB0_74:
	add.s32 	%r1111, %r1111, 16;
	setp.ne.s32 	%p40, %r1111, 32;
	@%p40 bra 	$L__BB0_42;
	mad.lo.s32 	%r809, %r1105, -31, %r190;
	add.s32 	%r1105, %r809, 1;
	setp.ne.s32 	%p41, %r1105, 5;
	@%p41 bra 	$L__BB0_41;
	st.local.u32 	[%rd1+4], %r1024;
	st.local.v2.u32 	[%rd1+8], {%r1023, %r1022};
	st.local.v2.u32 	[%rd1+16], {%r1021, %r1020};
	setp.ne.s64 	%p42, %rd4, 3;
	@%p42 bra 	$L__BB0_114;
	mov.b32 	%r1020, 0;
	mov.u32 	%r1021, %r1020;
	mov.u32 	%r1022, %r1020;
	mov.u32 	%r1023, %r1020;
	mov.u32 	%r1024, %r1020;
	mov.u32 	%r1197, %r1020;
$L__BB0_78:
	mul.wide.u32 	%rd20, %r1197, 4;
	add.s64 	%rd21, %rd1, %rd20;
	ld.local.u32 	%r365, [%rd21+4];
	shl.b32 	%r366, %r1197, 5;
	mov.b32 	%r1203, 0;
$L__BB0_79:
	.pragma "nounroll";
	shr.u32 	%r812, %r365, %r1203;
	and.b32  	%r813, %r812, 1;
	setp.eq.b32 	%p43, %r813, 1;
	not.pred 	%p44, %p43;
	add.s32 	%r814, %r366, %r1203;
	mul.lo.s32 	%r815, %r814, 5;
	mul.wide.u32 	%rd22, %r815, 4;
	add.s64 	%rd8, %rd5, %rd22;
	@%p44 bra 	$L__BB0_81;
	ld.global.u32 	%r816, [%rd8];
	xor.b32  	%r1024, %r1024, %r816;
	ld.global.u32 	%r817, [%rd8+4];
	xor.b32  	%r1023, %r1023, %r817;
	ld.global.u32 	%r818, [%rd8+8];
	xor.b32  	%r1022, %r1022, %r818;
	ld.global.u32 	%r819, [%rd8+12];
	xor.b32  	%r1021, %r1021, %r819;
	ld.global.u32 	%r820, [%rd8+16];
	xor.b32  	%r1020, %r1020, %r820;
$L__BB0_81:
	and.b32  	%r822, %r812, 2;
	setp.eq.s32 	%p45, %r822, 0;
	@%p45 bra 	$L__BB0_83;
	ld.global.u32 	%r823, [%rd8+20];
	xor.b32  	%r1024, %r1024, %r823;
	ld.global.u32 	%r824, [%rd8+24];
	xor.b32  	%r1023, %r1023, %r824;
	ld.global.u32 	%r825, [%rd8+28];
	xor.b32  	%r1022, %r1022, %r825;
	ld.global.u32 	%r826, [%rd8+32];
	xor.b32  	%r1021, %r1021, %r826;
	ld.global.u32 	%r827, [%rd8+36];
	xor.b32  	%r1020, %r1020, %r827;
$L__BB0_83:
	and.b32  	%r829, %r812, 4;
	setp.eq.s32 	%p46, %r829, 0;
	@%p46 bra 	$L__BB0_85;
	ld.global.u32 	%r830, [%rd8+40];
	xor.b32  	%r1024, %r1024, %r830;
	ld.global.u32 	%r831, [%rd8+44];
	xor.b32  	%r1023, %r1023, %r831;
	ld.global.u32 	%r832, [%rd8+48];
	xor.b32  	%r1022, %r1022, %r832;
	ld.global.u32 	%r833, [%rd8+52];
	xor.b32  	%r1021, %r1021, %r833;
	ld.global.u32 	%r834, [%rd8+56];
	xor.b32  	%r1020, %r1020, %r834;
$L__BB0_85:
	and.b32  	%r836, %r812, 8;
	setp.eq.s32 	%p47, %r836, 0;
	@%p47 bra 	$L__BB0_87;
	ld.global.u32 	%r837, [%rd8+60];
	xor.b32  	%r1024, %r1024, %r837;
	ld.global.u32 	%r838, [%rd8+64];
	xor.b32  	%r1023, %r1023, %r838;
	ld.global.u32 	%r839, [%rd8+68];
	xor.b32  	%r1022, %r1022, %r839;
	ld.global.u32 	%r840, [%rd8+72];
	xor.b32  	%r1021, %r1021, %r840;
	ld.global.u32 	%r841, [%rd8+76];
	xor.b32  	%r1020, %r1020, %r841;
$L__BB0_87:
	and.b32  	%r843, %r812, 16;
	setp.eq.s32 	%p48, %r843, 0;
	@%p48 bra 	$L__BB0_89;
	ld.global.u32 	%r844, [%rd8+80];
	xor.b32  	%r1024, %r1024, %r844;
	ld.global.u32 	%r845, [%rd8+84];
	xor.b32  	%r1023, %r1023, %r845;
	ld.global.u32 	%r846, [%rd8+88];
	xor.b32  	%r1022, %r1022, %r846;
	ld.global.u32 	%r847, [%rd8+92];
	xor.b32  	%r1021, %r1021, %r847;
	ld.global.u32 	%r848, [%rd8+96];
	xor.b32  	%r1020, %r1020, %r848;
$L__BB0_89:
	and.b32  	%r850, %r812, 32;
	setp.eq.s32 	%p49, %r850, 0;
	@%p49 bra 	$L__BB0_91;
	ld.global.u32 	%r851, [%rd8+100];
	xor.b32  	%r1024, %r1024, %r851;
	ld.global.u32 	%r852, [%rd8+104];
	xor.b32  	%r1023, %r1023, %r852;
	ld.global.u32 	%r853, [%rd8+108];
	xor.b32  	%r1022, %r1022, %r853;
	ld.global.u32 	%r854, [%rd8+112];
	xor.b32  	%r1021, %r1021, %r854;
	ld.global.u32 	%r855, [%rd8+116];
	xor.b32  	%r1020, %r1020, %r855;
$L__BB0_91:
	and.b32  	%r857, %r812, 64;
	setp.eq.s32 	%p50, %r857, 0;
	@%p50 bra 	$L__BB0_93;
	ld.global.u32 	%r858, [%rd8+120];
	xor.b32  	%r1024, %r1024, %r858;
	ld.global.u32 	%r859, [%rd8+124];
	xor.b32  	%r1023, %r1023, %r859;
	ld.global.u32 	%r860, [%rd8+128];
	xor.b32  	%r1022, %r1022, %r860;
	ld.global.u32 	%r861, [%rd8+132];
	xor.b32  	%r1021, %r1021, %r861;
	ld.global.u32 	%r862, [%rd8+136];
	xor.b32  	%r1020, %r1020, %r862;
$L__BB0_93:
	and.b32  	%r864, %r812, 128;
	setp.eq.s32 	%p51, %r864, 0;
	@%p51 bra 	$L__BB0_95;
	ld.global.u32 	%r865, [%rd8+140];
	xor.b32  	%r1024, %r1024, %r865;
	ld.global.u32 	%r866, [%rd8+144];
	xor.b32  	%r1023, %r1023, %r866;
	ld.global.u32 	%r867, [%rd8+148];
	xor.b32  	%r1022, %r1022, %r867;
	ld.global.u32 	%r868, [%rd8+152];
	xor.b32  	%r1021, %r1021, %r868;
	ld.global.u32 	%r869, [%rd8+156];
	xor.b32  	%r1020, %r1020, %r869;
$L__BB0_95:
	and.b32  	%r871, %r812, 256;
	setp.eq.s32 	%p52, %r871, 0;
	@%p52 bra 	$L__BB0_97;
	ld.global.u32 	%r872, [%rd8+160];
	xor.b32  	%r1024, %r1024, %r872;
	ld.global.u32 	%r873, [%rd8+164];
	xor.b32  	%r1023, %r1023, %r873;
	ld.global.u32 	%r874, [%rd8+168];
	xor.b32  	%r1022, %r1022, %r874;
	ld.global.u32 	%r875, [%rd8+172];
	xor.b32  	%r1021, %r1021, %r875;
	ld.global.u32 	%r876, [%rd8+176];
	xor.b32  	%r1020, %r1020, %r876;
$L__BB0_97:
	and.b32  	%r878, %r812, 512;
	setp.eq.s32 	%p53, %r878, 0;
	@%p53 bra 	$L__BB0_99;
	ld.global.u32 	%r879, [%rd8+180];
	xor.b32  	%r1024, %r1024, %r879;
	ld.global.u32 	%r880, [%rd8+184];
	xor.b32  	%r1023, %r1023, %r880;
	ld.global.u32 	%r881, [%rd8+188];
	xor.b32  	%r1022, %r1022, %r881;
	ld.global.u32 	%r882, [%rd8+192];
	xor.b32  	%r1021, %r1021, %r882;
	ld.global.u32 	%r883, [%rd8+196];
	xor.b32  	%r1020, %r1020, %r883;
$L__BB0_99:
	and.b32  	%r885, %r812, 1024;
	setp.eq.s32 	%p54, %r885, 0;
	@%p54 bra 	$L__BB0_101;
	ld.global.u32 	%r886, [%rd8+200];
	xor.b32  	%r1024, %r1024, %r886;
	ld.global.u32 	%r887, [%rd8+204];
	xor.b32  	%r1023, %r1023, %r887;
	ld.global.u32 	%r888, [%rd8+208];
	xor.b32  	%r1022, %r1022, %r888;
	ld.global.u32 	%r889, [%rd8+212];
	xor.b32  	%r1021, %r1021, %r889;
	ld.global.u32 	%r890, [%rd8+216];
	xor.b32  	%r1020, %r1020, %r890;
$L__BB0_101:
	and.b32  	%r892, %r812, 2048;
	setp.eq.s32 	%p55, %r892, 0;
	@%p55 bra 	$L__BB0_103;
	ld.global.u32 	%r893, [%rd8+220];
	xor.b32  	%r1024, %r1024, %r893;
	ld.global.u32 	%r894, [%rd8+224];
	xor.b32  	%r1023, %r1023, %r894;
	ld.global.u32 	%r895, [%rd8+228];
	xor.b32  	%r1022, %r1022, %r895;
	ld.global.u32 	%r896, [%rd8+232];
	xor.b32  	%r1021, %r1021, %r896;
	ld.global.u32 	%r897, [%rd8+236];
	xor.b32  	%r1020, %r1020, %r897;
$L__BB0_103:
	and.b32  	%r899, %r812, 4096;
	setp.eq.s32 	%p56, %r899, 0;
	@%p56 bra 	$L__BB0_105;
	ld.global.u32 	%r900, [%rd8+240];
	xor.b32  	%r1024, %r1024, %r900;
	ld.global.u32 	%r901, [%rd8+244];
	xor.b32  	%r1023, %r1023, %r901;
	ld.global.u32 	%r902, [%rd8+248];
	xor.b32  	%r1022, %r1022, %r902;
	ld.global.u32 	%r903, [%rd8+252];
	xor.b32  	%r1021, %r1021, %r903;
	ld.global.u32 	%r904, [%rd8+256];
	xor.b32  	%r1020, %r1020, %r904;
$L__BB0_105:
	and.b32  	%r906, %r812, 8192;
	setp.eq.s32 	%p57, %r906, 0;
	@%p57 bra 	$L__BB0_107;
	ld.global.u32 	%r907, [%rd8+260];
	xor.b32  	%r1024, %r1024, %r907;
	ld.global.u32 	%r908, [%rd8+264];
	xor.b32  	%r1023, %r1023, %r908;
	ld.global.u32 	%r909, [%rd8+268];
	xor.b32  	%r1022, %r1022, %r909;
	ld.global.u32 	%r910, [%rd8+272];
	xor.b32  	%r1021, %r1021, %r910;
	ld.global.u32 	%r911, [%rd8+276];
	xor.b32  	%r1020, %r1020, %r911;
$L__BB0_107:
	and.b32  	%r913, %r812, 16384;
	setp.eq.s32 	%p58, %r913, 0;
	@%p58 bra 	$L__BB0_109;
	ld.global.u32 	%r914, [%rd8+280];
	xor.b32  	%r1024, %r1024, %r914;
	ld.global.u32 	%r915, [%rd8+284];
	xor.b32  	%r1023, %r1023, %r915;
	ld.global.u32 	%r916, [%rd8+288];
	xor.b32  	%r1022, %r1022, %r916;
	ld.global.u32 	%r917, [%rd8+292];
	xor.b32  	%r1021, %r1021, %r917;
	ld.global.u32 	%r918, [%rd8+296];
	xor.b32  	%r1020, %r1020, %r918;
$L__BB0_109:
	and.b32  	%r920, %r812, 32768;
	setp.eq.s32 	%p59, %r920, 0;
	@%p59 bra 	$L__BB0_111;
	ld.global.u32 	%r921, [%rd8+300];
	xor.b32  	%r1024, %r1024, %r921;
	ld.global.u32 	%r922, [%rd8+304];
	xor.b32  	%r1023, %r1023, %r922;
	ld.global.u32 	%r923, [%rd8+308];
	xor.b32  	%r1022, %r1022, %r923;
	ld.global.u32 	%r924, [%rd8+312];
	xor.b32  	%r1021, %r1021, %r924;
	ld.global.u32 	%r925, [%rd8+316];
	xor.b32  	%r1020, %r1020, %r925;
$L__BB0_111:
	add.s32 	%r1203, %r1203, 16;
	setp.ne.s32 	%p60, %r1203, 32;
	@%p60 bra 	$L__BB0_79;
	mad.lo.s32 	%r926, %r1197, -31, %r366;
	add.s32 	%r1197, %r926, 1;
	setp.ne.s32 	%p61, %r1197, 5;
	@%p61 bra 	$L__BB0_78;
	st.local.u32 	[%rd1+4], %r1024;
	st.local.v2.u32 	[%rd1+8], {%r1023, %r1022};
	st.local.v2.u32 	[%rd1+16], {%r1021, %r1020};
$L__BB0_114:
	shr.u64 	%rd26, %rd3, 2;
	add.s32 	%r1007, %r1007, 1;
	setp.gt.u64 	%p62, %rd3, 3;
	@%p62 bra 	$L__BB0_2;
$L__BB0_115:
	mov.b32 	%r1300, 0;
	mov.b32 	%r1294, 832457172;
$L__BB0_116:
	shr.u32 	%r929, %r1024, 2;
	xor.b32  	%r930, %r929, %r1024;
	shl.b32 	%r931, %r1020, 4;
	shl.b32 	%r932, %r930, 1;
	xor.b32  	%r933, %r932, %r931;
	xor.b32  	%r934, %r933, %r930;
	xor.b32  	%r935, %r934, %r1020;
	shr.u32 	%r936, %r1023, 2;
	xor.b32  	%r937, %r936, %r1023;
	shl.b32 	%r938, %r935, 4;
	shl.b32 	%r939, %r937, 1;
	xor.b32  	%r940, %r939, %r938;
	xor.b32  	%r941, %r940, %r937;
	xor.b32  	%r942, %r941, %r935;
	shr.u32 	%r943, %r1022, 2;
	xor.b32  	%r944, %r943, %r1022;
	shl.b32 	%r945, %r942, 4;
	shl.b32 	%r946, %r944, 1;
	xor.b32  	%r947, %r946, %r945;
	xor.b32  	%r948, %r947, %r944;
	xor.b32  	%r949, %r948, %r942;
	shr.u32 	%r950, %r1021, 2;
	xor.b32  	%r951, %r950, %r1021;
	shl.b32 	%r952, %r949, 4;
	shl.b32 	%r953, %r951, 1;
	xor.b32  	%r954, %r953, %r952;
	xor.b32  	%r955, %r954, %r951;
	xor.b32  	%r1024, %r955, %r949;
	shr.u32 	%r956, %r1020, 2;
	xor.b32  	%r957, %r956, %r1020;
	shl.b32 	%r958, %r1024, 4;
	shl.b32 	%r959, %r957, 1;
	xor.b32  	%r960, %r959, %r958;
	xor.b32  	%r961, %r960, %r957;
	xor.b32  	%r1023, %r961, %r1024;
	shr.u32 	%r962, %r935, 2;
	xor.b32  	%r963, %r962, %r935;
	shl.b32 	%r964, %r1023, 4;
	shl.b32 	%r965, %r963, 1;
	xor.b32  	%r966, %r965, %r964;
	xor.b32  	%r967, %r966, %r963;
	xor.b32  	%r1022, %r967, %r1023;
	shr.u32 	%r968, %r942, 2;
	xor.b32  	%r969, %r968, %r942;
	shl.b32 	%r970, %r1022, 4;
	shl.b32 	%r971, %r969, 1;
	xor.b32  	%r972, %r971, %r970;
	xor.b32  	%r973, %r972, %r969;
	xor.b32  	%r1021, %r973, %r1022;
	shr.u32 	%r974, %r949, 2;
	xor.b32  	%r975, %r974, %r949;
	shl.b32 	%r976, %r1021, 4;
	shl.b32 	%r977, %r975, 1;
	xor.b32  	%r978, %r977, %r976;
	xor.b32  	%r979, %r978, %r975;
	xor.b32  	%r1020, %r979, %r1021;
	add.s32 	%r980, %r1294, %r1020;
	add.s32 	%r981, %r935, %r1294;
	cvt.rn.f32.u32 	%f1, %r981;
	fma.rn.f32 	%f2, %f1, 0f2F800000, 0f2F000000;
	add.s32 	%r982, %r1294, %r942;
	add.s32 	%r983, %r982, 362437;
	cvt.rn.f32.u32 	%f3, %r983;
	fma.rn.f32 	%f4, %f3, 0f2F800000, 0f2F000000;
	mul.f32 	%f5, %f4, %f4;
	fma.rn.f32 	%f6, %f2, %f2, %f5;
	setp.le.f32 	%p63, %f6, 0f3F800000;
	selp.u32 	%r984, 1, 0, %p63;
	add.s32 	%r985, %r1300, %r984;
	add.s32 	%r986, %r1294, %r949;
	add.s32 	%r987, %r986, 724874;
	cvt.rn.f32.u32 	%f7, %r987;
	fma.rn.f32 	%f8, %f7, 0f2F800000, 0f2F000000;
	add.s32 	%r988, %r1294, %r1024;
	add.s32 	%r989, %r988, 1087311;
	cvt.rn.f32.u32 	%f9, %r989;
	fma.rn.f32 	%f10, %f9, 0f2F800000, 0f2F000000;
	mul.f32 	%f11, %f10, %f10;
	fma.rn.f32 	%f12, %f8, %f8, %f11;
	setp.le.f32 	%p64, %f12, 0f3F800000;
	selp.u32 	%r990, 1, 0, %p64;
	add.s32 	%r991, %r985, %r990;
	add.s32 	%r992, %r1294, %r1023;
	add.s32 	%r993, %r992, 1449748;
	cvt.rn.f32.u32 	%f13, %r993;
	fma.rn.f32 	%f14, %f13, 0f2F800000, 0f2F000000;
	add.s32 	%r994, %r1294, %r1022;
	add.s32 	%r995, %r994, 1812185;
	cvt.rn.f32.u32 	%f15, %r995;
	fma.rn.f32 	%f16, %f15, 0f2F800000, 0f2F000000;
	mul.f32 	%f17, %f16, %f16;
	fma.rn.f32 	%f18, %f14, %f14, %f17;
	setp.le.f32 	%p65, %f18, 0f3F800000;
	selp.u32 	%r996, 1, 0, %p65;
	add.s32 	%r997, %r991, %r996;
	add.s32 	%r998, %r1294, %r1021;
	add.s32 	%r999, %r998, 2174622;
	cvt.rn.f32.u32 	%f19, %r999;
	fma.rn.f32 	%f20, %f19, 0f2F800000, 0f2F000000;
	add.s32 	%r1000, %r980, 2537059;
	cvt.rn.f32.u32 	%f21, %r1000;
	fma.rn.f32 	%f22, %f21, 0f2F800000, 0f2F000000;
	mul.f32 	%f23, %f22, %f22;
	fma.rn.f32 	%f24, %f20, %f20, %f23;
	setp.le.f32 	%p66, %f24, 0f3F800000;
	selp.u32 	%r1001, 1, 0, %p66;
	add.s32 	%r1300, %r997, %r1001;
	add.s32 	%r1294, %r1294, 2899496;
	setp.ne.s32 	%p67, %r1294, 1557331172;
	@%p67 bra 	$L__BB0_116;
	cvta.to.global.u64 	%rd23, %rd10;
	shl.b64 	%rd24, %rd2, 2;
	add.s64 	%rd25, %rd23, %rd24;
	st.global.u32 	[%rd25], %r1300;
	ret;

}


// ===== COMPILED SASS (sm_100) =====

	.target	sm_100

	.elftype	@"ET_EXEC"


//--------------------- .note.nv.tkinfo           --------------------------
	.section	.note.nv.tkinfo,"",@"SHT_NOTE"
	.sectionflags	@"SHF_NOTE_NV_TKINFO"
	.tkinfo
        /*0018*/ 	.word	0x00000002
        /*0030*/ 	.string	""
        /*0030*/ 	.string	"ptxas"
        /*0030*/ 	.string	"Cuda compilation tools, release 13.0, V13.0.88"
        /*0030*/ 	.string	"Build cuda_13.0.r13.0/compiler.36424714_0"
        /*0030*/ 	.string	"-arch sm_100 -m 64 "



//--------------------- .note.nv.cuinfo           --------------------------
	.section	.note.nv.cuinfo,"",@"SHT_NOTE"
	.sectionflags	@"SHF_NOTE_NV_CUINFO"
        /*0018*/ 	.short	0x0002
        /*001a*/ 	.short	0x0064
        /*001c*/ 	.short	0x0082
	.zero		2


//--------------------- .nv.info                  --------------------------
	.section	.nv.info,"",@"SHT_CUDA_INFO"
	.align	4


	//----- nvinfo : EIATTR_REGCOUNT
	.align		4
        /*0000*/ 	.byte	0x04, 0x2f
        /*0002*/ 	.short	(.L_10 - .L_9)
	.align		4
.L_9:
        /*0004*/ 	.word	index@(_Z14monte_carlo_piPi)
        /*0008*/ 	.word	0x00000020


	//----- nvinfo : EIATTR_FRAME_SIZE
	.align		4
.L_10:
        /*000c*/ 	.byte	0x04, 0x11
        /*000e*/ 	.short	(.L_12 - .L_11)
	.align		4
.L_11:
        /*0010*/ 	.word	index@(_Z14monte_carlo_piPi)
        /*0014*/ 	.word	0x00000030


	//----- nvinfo : EIATTR_MIN_STACK_SIZE
	.align		4
.L_12:
        /*0018*/ 	.byte	0x04, 0x12
        /*001a*/ 	.short	(.L_14 - .L_13)
	.align		4
.L_13:
        /*001c*/ 	.word	index@(_Z14monte_carlo_piPi)
        /*0020*/ 	.word	0x00000030
.L_14:


//--------------------- .nv.compat                --------------------------
	.section	.nv.compat,"",@"SHT_CUDA_COMPAT_INFO"
	.align	4
        /*0000*/ 	.byte	0x02, 0x09, 0x00, 0x00, 0x02, 0x02, 0x01, 0x00, 0x02, 0x05, 0x05, 0x00, 0x03, 0x07, 0x01, 0x01
        /*0010*/ 	.byte	0x02, 0x03, 0x00, 0x00, 0x02, 0x06, 0x01, 0x00, 0x04, 0x0b, 0x08, 0x00, 0x01, 0x00, 0x00, 0x00
        /*0020*/ 	.byte	0x00, 0x00, 0x00, 0x00


//--------------------- .nv.info._Z14monte_carlo_piPi --------------------------
	.section	.nv.info._Z14monte_carlo_piPi,"",@"SHT_CUDA_INFO"
	.sectionflags	@""
	.align	4


	//----- nvinfo : EIATTR_CUDA_API_VERSION
	.align		4
        /*0000*/ 	.byte	0x04, 0x37
        /*0002*/ 	.short	(.L_16 - .L_15)
.L_15:
        /*0004*/ 	.word	0x00000082


	//----- nvinfo : EIATTR_KPARAM_INFO
	.align		4
.L_16:
        /*0008*/ 	.byte	0x04, 0x17
        /*000a*/ 	.short	(.L_18 - .L_17)
.L_17:
        /*000c*/ 	.word	0x00000000
        /*0010*/ 	.short	0x0000
        /*0012*/ 	.short	0x0000
        /*0014*/ 	.byte	0x00, 0xf5, 0x21, 0x00


	//----- nvinfo : EIATTR_SPARSE_MMA_MASK
	.align		4
.L_18:
        /*0018*/ 	.byte	0x03, 0x50
        /*001a*/ 	.short	0x0000


	//----- nvinfo : EIATTR_MAXREG_COUNT
	.align		4
        /*001c*/ 	.byte	0x03, 0x1b
        /*001e*/ 	.short	0x00ff


	//----- nvinfo : EIATTR_MERCURY_ISA_VERSION
	.align		4
        /*0020*/ 	.byte	0x03, 0x5f
        /*0022*/ 	.short	0x0101


	//----- nvinfo : EIATTR_VRC_CTA_INIT_COUNT
	.align		4
        /*0024*/ 	.byte	0x02, 0x4a
	.zero		1
	.zero		1


	//----- nvinfo : EIATTR_EXIT_INSTR_OFFSETS
	.align		4
        /*0028*/ 	.byte	0x04, 0x1c
        /*002a*/ 	.short	(.L_20 - .L_19)


	//   ....[0]....
.L_19:
        /*002c*/ 	.word	0x00002db0


	//----- nvinfo : EIATTR_CRS_STACK_SIZE
	.align		4
.L_20:
        /*0030*/ 	.byte	0x04, 0x1e
        /*0032*/ 	.short	(.L_22 - .L_21)
.L_21:
        /*0034*/ 	.word	0x00000000


	//----- nvinfo : EIATTR_CBANK_PARAM_SIZE
	.align		4
.L_22:
        /*0038*/ 	.byte	0x03, 0x19
        /*003a*/ 	.short	0x0008


	//----- nvinfo : EIATTR_PARAM_CBANK
	.align		4
        /*003c*/ 	.byte	0x04, 0x0a
        /*003e*/ 	.short	(.L_24 - .L_23)
	.align		4
.L_23:
        /*0040*/ 	.word	index@(.nv.constant0._Z14monte_carlo_piPi)
        /*0044*/ 	.short	0x0380
        /*0046*/ 	.short	0x0008


	//----- nvinfo : EIATTR_SW_WAR
	.align		4
.L_24:
        /*0048*/ 	.byte	0x04, 0x36
        /*004a*/ 	.short	(.L_26 - .L_25)
.L_25:
        /*004c*/ 	.word	0x00000008
.L_26:


//--------------------- .nv.callgraph             --------------------------
	.section	.nv.callgraph,"",@"SHT_CUDA_CALLGRAPH"
	.align	4
	.sectionentsize	8
	.align		4
        /*0000*/ 	.word	0x00000000
	.align		4
        /*0004*/ 	.word	0xffffffff
	.align		4
        /*0008*/ 	.word	0x00000000
	.align		4
        /*000c*/ 	.word	0xfffffffe
	.align		4
        /*0010*/ 	.word	0x00000000
	.align		4
        /*0014*/ 	.word	0xfffffffd
	.align		4
        /*0018*/ 	.word	0x00000000
	.align		4
        /*001c*/ 	.word	0xfffffffc


//--------------------- .nv.constant4             --------------------------
	.section	.nv.constant4,"a",@progbits
	.align	8
	.align		8
.nv.constant4:
        /*0000*/ 	.dword	precalc_xorwow_matrix
	.align		8
        /*0008*/ 	.dword	precalc_xorwow_offset_matrix
	.align		8
        /*0010*/ 	.dword	mrg32k3aM1
	.align		8
        /*0018*/ 	.dword	mrg32k3aM2
	.align		8
        /*0020*/ 	.dword	mrg32k3aM1SubSeq
	.align		8
        /*0028*/ 	.dword	mrg32k3aM2SubSeq
	.align		8
        /*0030*/ 	.dword	mrg32k3aM1Seq
	.align		8
        /*0038*/ 	.dword	mrg32k3aM2Seq


//--------------------- .nv.constant3             --------------------------
	.section	.nv.constant3,"a",@progbits
	.align	8
.nv.constant3:
	.type		__cr_lgamma_table,@object
	.size		__cr_lgamma_table,(.L_8 - __cr_lgamma_table)
__cr_lgamma_table:
        /*0000*/ 	.byte	0x00, 0x00, 0x00, 0x00, 0x00, 0x00, 0x00, 0x00, 0x00, 0x00, 0x00, 0x00, 0x00, 0x00, 0x00, 0x00
        /*0010*/ 	.byte	0xef, 0x39, 0xfa, 0xfe, 0x42, 0x2e, 0xe6, 0x3f, 0x02, 0x20, 0x2a, 0xfa, 0x0b, 0xab, 0xfc, 0x3f
        /*0020*/ 	.byte	0xf9, 0x2c, 0x92, 0x7c, 0xa7, 0x6c, 0x09, 0x40, 0xc9, 0x79, 0x44, 0x3c, 0x64, 0x26, 0x13, 0x40
        /*0030*/ 	.byte	0xca, 0x01, 0xcf, 0x3a, 0x27, 0x51, 0x1a, 0x40, 0x30, 0xcc, 0x2d, 0xf3, 0xe1, 0x0c, 0x21, 0x40
        /*0040*/ 	.byte	0x0d, 0xb7, 0xfc, 0x82, 0x8e, 0x35, 0x25, 0x40
.L_8:


//--------------------- .text._Z14monte_carlo_piPi --------------------------
	.section	.text._Z14monte_carlo_piPi,"ax",@progbits
	.align	128
        .global         _Z14monte_carlo_piPi
        .type           _Z14monte_carlo_piPi,@function
        .size           _Z14monte_carlo_piPi,(.L_x_13 - _Z14monte_carlo_piPi)
        .other          _Z14monte_carlo_piPi,@"STO_CUDA_ENTRY STV_DEFAULT"
_Z14monte_carlo_piPi:
.text._Z14monte_carlo_piPi:
[----:B------:R-:W0:Y:S01]  /*0000*/  LDC R1, c[0x0][0x37c] ;  /* 0x0000df00ff017b82 */ /* 0x000e220000000800 */
[----:B------:R-:W1:Y:S07]  /*0010*/  S2R R3, SR_TID.X ;  /* 0x0000000000037919 */ /* 0x000e6e0000002100 */
[----:B------:R-:W1:Y:S01]  /*0020*/  S2UR UR4, SR_CTAID.X ;  /* 0x00000000000479c3 */ /* 0x000e620000002500 */
[----:B0-----:R-:W-:Y:S01]  /*0030*/  VIADD R1, R1, 0xffffffd0 ;  /* 0xffffffd001017836 */ /* 0x001fe20000000000 */
[----:B------:R-:W0:Y:S01]  /*0040*/  LDCU.64 UR6, c[0x0][0x358] ;  /* 0x00006b00ff0677ac */ /* 0x000e220008000a00 */
[----:B------:R-:W-:Y:S01]  /*0050*/  IMAD.MOV.U32 R8, RZ, RZ, 0x3198c20f ;  /* 0x3198c20fff087424 */ /* 0x000fe200078e00ff */
[----:B------:R-:W-:Y:S01]  /*0060*/  BSSY.RECONVERGENT B0, `(.L_x_0) ;  /* 0x000026a000007945 */ /* 0x000fe20003800200 */
[----:B------:R-:W-:-:S02]  /*0070*/  IMAD.MOV.U32 R9, RZ, RZ, 0x5efdb30c ;  /* 0x5efdb30cff097424 */ /* 0x000fc400078e00ff */
[----:B------:R-:W-:Y:S01]  /*0080*/  IMAD.MOV.U32 R10, RZ, RZ, 0x423bb012 ;  /* 0x423bb012ff0a7424 */ /* 0x000fe200078e00ff */
[----:B------:R-:W1:Y:S01]  /*0090*/  LDC R6, c[0x0][0x360] ;  /* 0x0000d800ff067b82 */ /* 0x000e620000000800 */
[----:B------:R-:W-:Y:S01]  /*00a0*/  IMAD.MOV.U32 R11, RZ, RZ, -0x75bd8fc ;  /* 0xf8a42704ff0b7424 */ /* 0x000fe200078e00ff */
[----:B------:R2:W-:Y:S01]  /*00b0*/  STL.64 [R1], R8 ;  /* 0x0000000801007387 */ /* 0x0005e20000100a00 */
[----:B------:R-:W-:Y:S02]  /*00c0*/  IMAD.MOV.U32 R12, RZ, RZ, -0x23270784 ;  /* 0xdcd8f87cff0c7424 */ /* 0x000fe400078e00ff */
[----:B------:R-:W-:Y:S01]  /*00d0*/  IMAD.MOV.U32 R13, RZ, RZ, 0x57fa2510 ;  /* 0x57fa2510ff0d7424 */ /* 0x000fe200078e00ff */
[----:B------:R2:W-:Y:S01]  /*00e0*/  STL.64 [R1+0x8], R10 ;  /* 0x0000080a01007387 */ /* 0x0005e20000100a00 */
[----:B------:R-:W-:Y:S02]  /*00f0*/  IMAD.MOV.U32 R0, RZ, RZ, 0x5efdb30c ;  /* 0x5efdb30cff007424 */ /* 0x000fe400078e00ff */
[----:B------:R-:W-:Y:S01]  /*0100*/  IMAD.MOV.U32 R5, RZ, RZ, -0x75bd8fc ;  /* 0xf8a42704ff057424 */ /* 0x000fe200078e00ff */
[----:B------:R2:W-:Y:S01]  /*0110*/  STL.64 [R1+0x10], R12 ;  /* 0x0000100c01007387 */ /* 0x0005e20000100a00 */
[----:B------:R-:W-:-:S02]  /*0120*/  IMAD.MOV.U32 R4, RZ, RZ, 0x423bb012 ;  /* 0x423bb012ff047424 */ /* 0x000fc400078e00ff */
[----:B------:R-:W-:Y:S02]  /*0130*/  IMAD.MOV.U32 R2, RZ, RZ, -0x23270784 ;  /* 0xdcd8f87cff027424 */ /* 0x000fe400078e00ff */
[----:B-1----:R-:W-:Y:S02]  /*0140*/  IMAD R6, R6, UR4, R3 ;  /* 0x0000000406067c24 */ /* 0x002fe4000f8e0203 */
[----:B------:R-:W-:-:S03]  /*0150*/  IMAD.MOV.U32 R3, RZ, RZ, 0x57fa2510 ;  /* 0x57fa2510ff037424 */ /* 0x000fc600078e00ff */
[----:B------:R-:W-:Y:S02]  /*0160*/  ISETP.NE.AND P0, PT, R6, RZ, PT ;  /* 0x000000ff0600720c */ /* 0x000fe40003f05270 */
[----:B------:R-:W-:-:S11]  /*0170*/  SHF.R.S32.HI R7, RZ, 0x1f, R6 ;  /* 0x0000001fff077819 */ /* 0x000fd60000011406 */
[----:B0-2---:R-:W-:Y:S05]  /*0180*/  @!P0 BRA `(.L_x_1) ;  /* 0x00000024005c8947 */ /* 0x005fea0003800000 */
[----:B------:R-:W-:Y:S02]  /*0190*/  IMAD.MOV.U32 R15, RZ, RZ, R7 ;  /* 0x000000ffff0f7224 */ /* 0x000fe400078e0007 */
[----:B------:R-:W-:Y:S02]  /*01a0*/  IMAD.MOV.U32 R13, RZ, RZ, RZ ;  /* 0x000000ffff0d7224 */ /* 0x000fe400078e00ff */
[----:B------:R-:W-:Y:S02]  /*01b0*/  IMAD.MOV.U32 R0, RZ, RZ, 0x5efdb30c ;  /* 0x5efdb30cff007424 */ /* 0x000fe400078e00ff */
[----:B------:R-:W-:Y:S02]  /*01c0*/  IMAD.MOV.U32 R12, RZ, RZ, R6 ;  /* 0x000000ffff0c7224 */ /* 0x000fe400078e0006 */
[----:B------:R-:W-:Y:S02]  /*01d0*/  IMAD.MOV.U32 R4, RZ, RZ, 0x423bb012 ;  /* 0x423bb012ff047424 */ /* 0x000fe400078e00ff */
[----:B------:R-:W-:-:S02]  /*01e0*/  IMAD.MOV.U32 R5, RZ, RZ, -0x75bd8fc ;  /* 0xf8a42704ff057424 */ /* 0x000fc400078e00ff */
[----:B------:R-:W-:Y:S02]  /*01f0*/  IMAD.MOV.U32 R2, RZ, RZ, -0x23270784 ;  /* 0xdcd8f87cff027424 */ /* 0x000fe400078e00ff */
[----:B------:R-:W-:-:S07]  /*0200*/  IMAD.MOV.U32 R3, RZ, RZ, 0x57fa2510 ;  /* 0x57fa2510ff037424 */ /* 0x000fce00078e00ff */
.L_x_10:
[----:B------:R-:W-:Y:S01]  /*0210*/  LOP3.LUT R7, R12, 0x3, RZ, 0xc0, !PT ;  /* 0x000000030c077812 */ /* 0x000fe200078ec0ff */
[----:B------:R-:W-:Y:S03]  /*0220*/  BSSY.RECONVERGENT B1, `(.L_x_2) ;  /* 0x0000247000017945 */ /* 0x000fe60003800200 */
[----:B------:R-:W-:-:S04]  /*0230*/  ISETP.NE.U32.AND P0, PT, R7, RZ, PT ;  /* 0x000000ff0700720c */ /* 0x000fc80003f05070 */
[----:B------:R-:W-:-:S13]  /*0240*/  ISETP.NE.AND.EX P0, PT, RZ, RZ, PT, P0 ;  /* 0x000000ffff00720c */ /* 0x000fda0003f05300 */
[----:B0-----:R-:W-:Y:S05]  /*0250*/  @!P0 BRA `(.L_x_3) ;  /* 0x00000024000c8947 */ /* 0x001fea0003800000 */
[----:B------:R-:W0:Y:S01]  /*0260*/  LDC.64 R8, c[0x4][RZ] ;  /* 0x01000000ff087b82 */ /* 0x000e220000000a00 */
[----:B------:R-:W-:Y:S01]  /*0270*/  IMAD.MOV.U32 R0, RZ, RZ, RZ ;  /* 0x000000ffff007224 */ /* 0x000fe200078e00ff */
[----:B------:R-:W-:Y:S01]  /*0280*/  CS2R R2, SRZ ;  /* 0x0000000000027805 */ /* 0x000fe2000001ff00 */
[----:B------:R-:W-:Y:S01]  /*0290*/  IMAD.MOV.U32 R14, RZ, RZ, RZ ;  /* 0x000000ffff0e7224 */ /* 0x000fe200078e00ff */
[----:B------:R-:W-:Y:S01]  /*02a0*/  CS2R R4, SRZ ;  /* 0x0000000000047805 */ /* 0x000fe2000001ff00 */
[----:B0-----:R-:W-:-:S07]  /*02b0*/  IMAD.WIDE.U32 R8, R13, 0xc80, R8 ;  /* 0x00000c800d087825 */ /* 0x001fce00078e0008 */
.L_x_5:
[----:B------:R-:W-:-:S06]  /*02c0*/  IMAD R7, R14, 0x4, R1 ;  /* 0x000000040e077824 */ /* 0x000fcc00078e0201 */
[----:B------:R-:W5:Y:S01]  /*02d0*/  LDL R7, [R7+0x4] ;  /* 0x0000040007077983 */ /* 0x000f620000100800 */
[----:B------:R-:W-:-:S05]  /*02e0*/  UMOV UR4, URZ ;  /* 0x000000ff00047c82 */ /* 0x000fca0008000000 */
.L_x_4:
[----:B-----5:R-:W-:Y:S01]  /*02f0*/  SHF.R.U32.HI R20, RZ, UR4, R7 ;  /* 0x00000004ff147c19 */ /* 0x020fe20008011607 */
[----:B------:R-:W-:-:S03]  /*0300*/  IMAD.SHL.U32 R10, R14, 0x20, RZ ;  /* 0x000000200e0a7824 */ /* 0x000fc600078e00ff */
[----:B------:R-:W-:Y:S01]  /*0310*/  LOP3.LUT R11, R20, 0x1, RZ, 0xc0, !PT ;  /* 0x00000001140b7812 */ /* 0x000fe200078ec0ff */
[----:B------:R-:W-:-:S03]  /*0320*/  VIADD R10, R10, UR4 ;  /* 0x000000040a0a7c36 */ /* 0x000fc60008000000 */
[----:B------:R-:W-:Y:S01]  /*0330*/  ISETP.NE.U32.AND P0, PT, R11, 0x1, PT ;  /* 0x000000010b00780c */ /* 0x000fe20003f05070 */
[----:B------:R-:W-:-:S03]  /*0340*/  IMAD R11, R10, 0x5, RZ ;  /* 0x000000050a0b7824 */ /* 0x000fc600078e02ff */
[----:B------:R-:W-:Y:S01]  /*0350*/  R2P PR, R20, 0x7e ;  /* 0x0000007e14007804 */ /* 0x000fe20000000000 */
[----:B------:R-:W-:-:S08]  /*0360*/  IMAD.WIDE.U32 R10, R11, 0x4, R8 ;  /* 0x000000040b0a7825 */ /* 0x000fd000078e0008 */
[----:B------:R-:W2:Y:S04]  /*0370*/  @!P0 LDG.E R17, desc[UR6][R10.64] ;  /* 0x000000060a118981 */ /* 0x000ea8000c1e1900 */
[----:B------:R-:W3:Y:S04]  /*0380*/  @P1 LDG.E R19, desc[UR6][R10.64+0x14] ;  /* 0x000014060a131981 */ /* 0x000ee8000c1e1900 */
[----:B------:R-:W4:Y:S04]  /*0390*/  @P2 LDG.E R21, desc[UR6][R10.64+0x28] ;  /* 0x000028060a152981 */ /* 0x000f28000c1e1900 */
[----:B------:R-:W4:Y:S04]  /*03a0*/  @P3 LDG.E R23, desc[UR6][R10.64+0x3c] ;  /* 0x00003c060a173981 */ /* 0x000f28000c1e1900 */
[----:B------:R-:W4:Y:S04]  /*03b0*/  @!P0 LDG.E R16, desc[UR6][R10.64+0x8] ;  /* 0x000008060a108981 */ /* 0x000f28000c1e1900 */
[----:B------:R-:W4:Y:S04]  /*03c0*/  @P4 LDG.E R25, desc[UR6][R10.64+0x50] ;  /* 0x000050060a194981 */ /* 0x000f28000c1e1900 */
[----:B------:R-:W4:Y:S04]  /*03d0*/  @!P0 LDG.E R18, desc[UR6][R10.64+0x10] ;  /* 0x000010060a128981 */ /* 0x000f28000c1e1900 */
[----:B------:R-:W4:Y:S04]  /*03e0*/  @P1 LDG.E R22, desc[UR6][R10.64+0x1c] ;  /* 0x00001c060a161981 */ /* 0x000f28000c1e1900 */
[----:B------:R-:W4:Y:S04]  /*03f0*/  @P1 LDG.E R24, desc[UR6][R10.64+0x24] ;  /* 0x000024060a181981 */ /* 0x000f28000c1e1900 */
[----:B------:R-:W4:Y:S01]  /*0400*/  @P6 LDG.E R27, desc[UR6][R10.64+0x78] ;  /* 0x000078060a1b6981 */ /* 0x000f22000c1e1900 */
[----:B--2---:R-:W-:-:S03]  /*0410*/  @!P0 LOP3.LUT R0, R0, R17, RZ, 0x3c, !PT ;  /* 0x0000001100008212 */ /* 0x004fc600078e3cff */
[----:B------:R-:W2:Y:S01]  /*0420*/  @!P0 LDG.E R17, desc[UR6][R10.64+0x4] ;  /* 0x000004060a118981 */ /* 0x000ea2000c1e1900 */
[----:B---3--:R-:W-:-:S03]  /*0430*/  @P1 LOP3.LUT R0, R0, R19, RZ, 0x3c, !PT ;  /* 0x0000001300001212 */ /* 0x008fc600078e3cff */
[----:B------:R-:W3:Y:S01]  /*0440*/  @!P0 LDG.E R19, desc[UR6][R10.64+0xc] ;  /* 0x00000c060a138981 */ /* 0x000ee2000c1e1900 */
[----:B----4-:R-:W-:-:S03]  /*0450*/  @P2 LOP3.LUT R0, R0, R21, RZ, 0x3c, !PT ;  /* 0x0000001500002212 */ /* 0x010fc600078e3cff */
[----:B------:R-:W4:Y:S01]  /*0460*/  @P1 LDG.E R21, desc[UR6][R10.64+0x18] ;  /* 0x000018060a151981 */ /* 0x000f22000c1e1900 */
[----:B------:R-:W-:-:S03]  /*0470*/  @P3 LOP3.LUT R0, R0, R23, RZ, 0x3c, !PT ;  /* 0x0000001700003212 */ /* 0x000fc600078e3cff */
[----:B------:R-:W4:Y:S01]  /*0480*/  @P5 LDG.E R23, desc[UR6][R10.64+0x64] ;  /* 0x000064060a175981 */ /* 0x000f22000c1e1900 */
[----:B------:R-:W-:-:S03]  /*0490*/  @!P0 LOP3.LUT R5, R5, R16, RZ, 0x3c, !PT ;  /* 0x0000001005058212 */ /* 0x000fc600078e3cff */
[----:B------:R-:W4:Y:S01]  /*04a0*/  @P2 LDG.E R16, desc[UR6][R10.64+0x30] ;  /* 0x000030060a102981 */ /* 0x000f22000c1e1900 */
[----:B------:R-:W-:-:S03]  /*04b0*/  @P4 LOP3.LUT R0, R0, R25, RZ, 0x3c, !PT ;  /* 0x0000001900004212 */ /* 0x000fc600078e3cff */
[----:B------:R-:W4:Y:S01]  /*04c0*/  @P3 LDG.E R25, desc[UR6][R10.64+0x48] ;  /* 0x000048060a193981 */ /* 0x000f22000c1e1900 */
[----:B------:R-:W-:-:S03]  /*04d0*/  @!P0 LOP3.LUT R3, R3, R18, RZ, 0x3c, !PT ;  /* 0x0000001203038212 */ /* 0x000fc600078e3cff */
[----:B------:R-:W4:Y:S01]  /*04e0*/  @P2 LDG.E R18, desc[UR6][R10.64+0x38] ;  /* 0x000038060a122981 */ /* 0x000f22000c1e1900 */
[----:B------:R-:W-:-:S03]  /*04f0*/  @P1 LOP3.LUT R5, R5, R22, RZ, 0x3c, !PT ;  /* 0x0000001605051212 */ /* 0x000fc600078e3cff */
[----:B------:R-:W4:Y:S01]  /*0500*/  @P3 LDG.E R22, desc[UR6][R10.64+0x44] ;  /* 0x000044060a163981 */ /* 0x000f22000c1e1900 */
[----:B--2---:R-:W-:-:S03]  /*0510*/  @!P0 LOP3.LUT R4, R4, R17, RZ, 0x3c, !PT ;  /* 0x0000001104048212 */ /* 0x004fc600078e3cff */
[----:B------:R-:W2:Y:S01]  /*0520*/  @P1 LDG.E R17, desc[UR6][R10.64+0x20] ;  /* 0x000020060a111981 */ /* 0x000ea2000c1e1900 */
[----:B---3--:R-:W-:-:S03]  /*0530*/  @!P0 LOP3.LUT R2, R2, R19, RZ, 0x3c, !PT ;  /* 0x0000001302028212 */ /* 0x008fc600078e3cff */
[----:B------:R-:W3:Y:S01]  /*0540*/  @P2 LDG.E R19, desc[UR6][R10.64+0x2c] ;  /* 0x00002c060a132981 */ /* 0x000ee2000c1e1900 */
[----:B----4-:R-:W-:-:S03]  /*0550*/  @P1 LOP3.LUT R4, R4, R21, RZ, 0x3c, !PT ;  /* 0x0000001504041212 */ /* 0x010fc600078e3cff */
[----:B------:R-:W4:Y:S01]  /*0560*/  @P2 LDG.E R21, desc[UR6][R10.64+0x34] ;  /* 0x000034060a152981 */ /* 0x000f22000c1e1900 */
[----:B------:R-:W-:-:S03]  /*0570*/  @P5 LOP3.LUT R0, R0, R23, RZ, 0x3c, !PT ;  /* 0x0000001700005212 */ /* 0x000fc600078e3cff */
[----:B------:R-:W4:Y:S01]  /*0580*/  @P3 LDG.E R23, desc[UR6][R10.64+0x40] ;  /* 0x000040060a173981 */ /* 0x000f22000c1e1900 */
[----:B------:R-:W-:Y:S02]  /*0590*/  @P1 LOP3.LUT R3, R3, R24, RZ, 0x3c, !PT ;  /* 0x0000001803031212 */ /* 0x000fe400078e3cff */
[----:B------:R-:W-:Y:S01]  /*05a0*/  @P2 LOP3.LUT R5, R5, R16, RZ, 0x3c, !PT ;  /* 0x0000001005052212 */ /* 0x000fe200078e3cff */
[----:B------:R-:W4:Y:S04]  /*05b0*/  @P5 LDG.E R24, desc[UR6][R10.64+0x6c] ;  /* 0x00006c060a185981 */ /* 0x000f28000c1e1900 */
[----:B------:R-:W4:Y:S01]  /*05c0*/  @P3 LDG.E R16, desc[UR6][R10.64+0x4c] ;  /* 0x00004c060a103981 */ /* 0x000f22000c1e1900 */
[----:B------:R-:W-:-:S03]  /*05d0*/  @P2 LOP3.LUT R3, R3, R18, RZ, 0x3c, !PT ;  /* 0x0000001203032212 */ /* 0x000fc600078e3cff */
[----:B------:R-:W4:Y:S01]  /*05e0*/  @P4 LDG.E R18, desc[UR6][R10.64+0x58] ;  /* 0x000058060a124981 */ /* 0x000f22000c1e1900 */
[----:B------:R-:W-:-:S03]  /*05f0*/  @P3 LOP3.LUT R5, R5, R22, RZ, 0x3c, !PT ;  /* 0x0000001605053212 */ /* 0x000fc600078e3cff */
[----:B------:R-:W4:Y:S01]  /*0600*/  @P4 LDG.E R22, desc[UR6][R10.64+0x60] ;  /* 0x000060060a164981 */ /* 0x000f22000c1e1900 */
[----:B--2---:R-:W-:-:S03]  /*0610*/  @P1 LOP3.LUT R2, R2, R17, RZ, 0x3c, !PT ;  /* 0x0000001102021212 */ /* 0x004fc600078e3cff */
[----:B------:R-:W2:Y:S01]  /*0620*/  @P4 LDG.E R17, desc[UR6][R10.64+0x54] ;  /* 0x000054060a114981 */ /* 0x000ea2000c1e1900 */
[----:B---3--:R-:W-:-:S03]  /*0630*/  @P2 LOP3.LUT R4, R4, R19, RZ, 0x3c, !PT ;  /* 0x0000001304042212 */ /* 0x008fc600078e3cff */
[----:B------:R-:W3:Y:S01]  /*0640*/  @P4 LDG.E R19, desc[UR6][R10.64+0x5c] ;  /* 0x00005c060a134981 */ /* 0x000ee2000c1e1900 */
[----:B----4-:R-:W-:-:S03]  /*0650*/  @P2 LOP3.LUT R2, R2, R21, RZ, 0x3c, !PT ;  /* 0x0000001502022212 */ /* 0x010fc600078e3cff */
[----:B------:R-:W4:Y:S01]  /*0660*/  @P5 LDG.E R21, desc[UR6][R10.64+0x68] ;  /* 0x000068060a155981 */ /* 0x000f22000c1e1900 */
[----:B------:R-:W-:-:S03]  /*0670*/  @P3 LOP3.LUT R4, R4, R23, RZ, 0x3c, !PT ;  /* 0x0000001704043212 */ /* 0x000fc600078e3cff */
[----:B------:R-:W4:Y:S01]  /*0680*/  @P5 LDG.E R23, desc[UR6][R10.64+0x70] ;  /* 0x000070060a175981 */ /* 0x000f22000c1e1900 */
[----:B------:R-:W-:Y:S02]  /*0690*/  LOP3.LUT P0, RZ, R20, 0x80, RZ, 0xc0, !PT ;  /* 0x0000008014ff7812 */ /* 0x000fe4000780c0ff */
[----:B------:R-:W-:Y:S02]  /*06a0*/  @P3 LOP3.LUT R2, R2, R25, RZ, 0x3c, !PT ;  /* 0x0000001902023212 */ /* 0x000fe400078e3cff */
[----:B------:R-:W-:Y:S02]  /*06b0*/  @P3 LOP3.LUT R3, R3, R16, RZ, 0x3c, !PT ;  /* 0x0000001003033212 */ /* 0x000fe400078e3cff */
[----:B------:R-:W4:Y:S01]  /*06c0*/  @P5 LDG.E R16, desc[UR6][R10.64+0x74] ;  /* 0x000074060a105981 */ /* 0x000f22000c1e1900 */
[----:B------:R-:W-:-:S03]  /*06d0*/  @P4 LOP3.LUT R5, R5, R18, RZ, 0x3c, !PT ;  /* 0x0000001205054212 */ /* 0x000fc600078e3cff */
[----:B------:R-:W4:Y:S01]  /*06e0*/  @P6 LDG.E R18, desc[UR6][R10.64+0x80] ;  /* 0x000080060a126981 */ /* 0x000f22000c1e1900 */
[----:B------:R-:W-:-:S03]  /*06f0*/  @P4 LOP3.LUT R3, R3, R22, RZ, 0x3c, !PT ;  /* 0x0000001603034212 */ /* 0x000fc600078e3cff */
[----:B------:R-:W4:Y:S01]  /*0700*/  @P6 LDG.E R22, desc[UR6][R10.64+0x88] ;  /* 0x000088060a166981 */ /* 0x000f22000c1e1900 */
[----:B------:R-:W-:-:S03]  /*0710*/  @P5 LOP3.LUT R5, R5, R24, RZ, 0x3c, !PT ;  /* 0x0000001805055212 */ /* 0x000fc600078e3cff */
[----:B------:R-:W4:Y:S04]  /*0720*/  @P0 LDG.E R25, desc[UR6][R10.64+0x8c] ;  /* 0x00008c060a190981 */ /* 0x000f28000c1e1900 */
[----:B------:R-:W4:Y:S04]  /*0730*/  @P0 LDG.E R24, desc[UR6][R10.64+0x94] ;  /* 0x000094060a180981 */ /* 0x000f28000c1e1900 */
        /* <DEDUP_REMOVED lines=9> */
[----:B------:R-:W-:Y:S02]  /*07d0*/  @P6 LOP3.LUT R0, R0, R27, RZ, 0x3c, !PT ;  /* 0x0000001b00006212 */ /* 0x000fe400078e3cff */
[----:B------:R-:W-:Y:S02]  /*07e0*/  @P5 LOP3.LUT R3, R3, R16, RZ, 0x3c, !PT ;  /* 0x0000001003035212 */ /* 0x000fe400078e3cff */
[----:B------:R-:W-:Y:S02]  /*07f0*/  @P6 LOP3.LUT R5, R5, R18, RZ, 0x3c, !PT ;  /* 0x0000001205056212 */ /* 0x000fe400078e3cff */
[----:B------:R-:W-:Y:S02]  /*0800*/  @P6 LOP3.LUT R3, R3, R22, RZ, 0x3c, !PT ;  /* 0x0000001603036212 */ /* 0x000fe400078e3cff */
[----:B------:R-:W-:Y:S02]  /*0810*/  @P0 LOP3.LUT R0, R0, R25, RZ, 0x3c, !PT ;  /* 0x0000001900000212 */ /* 0x000fe400078e3cff */
[----:B------:R-:W-:-:S02]  /*0820*/  @P0 LOP3.LUT R5, R5, R24, RZ, 0x3c, !PT ;  /* 0x0000001805050212 */ /* 0x000fc400078e3cff */
[----:B------:R-:W-:Y:S02]  /*0830*/  @P0 LOP3.LUT R3, R3, R26, RZ, 0x3c, !PT ;  /* 0x0000001a03030212 */ /* 0x000fe400078e3cff */
[----:B--2---:R-:W-:Y:S02]  /*0840*/  @P6 LOP3.LUT R4, R4, R17, RZ, 0x3c, !PT ;  /* 0x0000001104046212 */ /* 0x004fe400078e3cff */
[----:B---3--:R-:W-:Y:S02]  /*0850*/  @P6 LOP3.LUT R2, R2, R19, RZ, 0x3c, !PT ;  /* 0x0000001302026212 */ /* 0x008fe400078e3cff */
[----:B----4-:R-:W-:Y:S02]  /*0860*/  @P0 LOP3.LUT R4, R4, R21, RZ, 0x3c, !PT ;  /* 0x0000001504040212 */ /* 0x010fe400078e3cff */
[----:B------:R-:W-:Y:S02]  /*0870*/  @P0 LOP3.LUT R2, R2, R23, RZ, 0x3c, !PT ;  /* 0x0000001702020212 */ /* 0x000fe400078e3cff */
[----:B------:R-:W-:-:S13]  /*0880*/  R2P PR, R20.B1, 0x7f ;  /* 0x0000007f14007804 */ /* 0x000fda0000001000 */
[----:B------:R-:W2:Y:S04]  /*0890*/  @P0 LDG.E R18, desc[UR6][R10.64+0xb0] ;  /* 0x0000b0060a120981 */ /* 0x000ea8000c1e1900 */
[----:B------:R-:W3:Y:S04]  /*08a0*/  @P0 LDG.E R21, desc[UR6][R10.64+0xa0] ;  /* 0x0000a0060a150981 */ /* 0x000ee8000c1e1900 */
[----:B------:R-:W4:Y:S04]  /*08b0*/  @P0 LDG.E R23, desc[UR6][R10.64+0xa4] ;  /* 0x0000a4060a170981 */ /* 0x000f28000c1e1900 */
[----:B------:R-:W4:Y:S04]  /*08c0*/  @P0 LDG.E R16, desc[UR6][R10.64+0xa8] ;  /* 0x0000a8060a100981 */ /* 0x000f28000c1e1900 */
[----:B------:R-:W4:Y:S04]  /*08d0*/  @P0 LDG.E R25, desc[UR6][R10.64+0xac] ;  /* 0x0000ac060a190981 */ /* 0x000f28000c1e1900 */
[----:B------:R-:W4:Y:S04]  /*08e0*/  @P1 LDG.E R27, desc[UR6][R10.64+0xb4] ;  /* 0x0000b4060a1b1981 */ /* 0x000f28000c1e1900 */
[----:B------:R-:W4:Y:S04]  /*08f0*/  @P2 LDG.E R29, desc[UR6][R10.64+0xc8] ;  /* 0x0000c8060a1d2981 */ /* 0x000f28000c1e1900 */
[----:B------:R-:W4:Y:S04]  /*0900*/  @P3 LDG.E R19, desc[UR6][R10.64+0xdc] ;  /* 0x0000dc060a133981 */ /* 0x000f28000c1e1900 */
        /* <DEDUP_REMOVED lines=12> */
[----:B------:R-:W-:Y:S01]  /*09d0*/  LOP3.LUT P0, RZ, R20, 0x8000, RZ, 0xc0, !PT ;  /* 0x0000800014ff7812 */ /* 0x000fe2000780c0ff */
[----:B------:R-:W4:Y:S04]  /*09e0*/  @P1 LDG.E R25, desc[UR6][R10.64+0xc0] ;  /* 0x0000c0060a191981 */ /* 0x000f28000c1e1900 */
[----:B------:R-:W4:Y:S01]  /*09f0*/  @P1 LDG.E R20, desc[UR6][R10.64+0xc4] ;  /* 0x0000c4060a141981 */ /* 0x000f22000c1e1900 */
[----:B------:R-:W-:-:S03]  /*0a00*/  @P1 LOP3.LUT R0, R0, R27, RZ, 0x3c, !PT ;  /* 0x0000001b00001212 */ /* 0x000fc600078e3cff */
[----:B------:R-:W4:Y:S01]  /*0a10*/  @P2 LDG.E R27, desc[UR6][R10.64+0xcc] ;  /* 0x0000cc060a1b2981 */ /* 0x000f22000c1e1900 */
[----:B------:R-:W-:-:S03]  /*0a20*/  @P2 LOP3.LUT R0, R0, R29, RZ, 0x3c, !PT ;  /* 0x0000001d00002212 */ /* 0x000fc600078e3cff */
[----:B------:R-:W4:Y:S01]  /*0a30*/  @P6 LDG.E R29, desc[UR6][R10.64+0x118] ;  /* 0x000118060a1d6981 */ /* 0x000f22000c1e1900 */
[----:B------:R-:W-:-:S03]  /*0a40*/  @P3 LOP3.LUT R0, R0, R19, RZ, 0x3c, !PT ;  /* 0x0000001300003212 */ /* 0x000fc600078e3cff */
[----:B------:R-:W4:Y:S01]  /*0a50*/  @P2 LDG.E R19, desc[UR6][R10.64+0xd4] ;  /* 0x0000d4060a132981 */ /* 0x000f22000c1e1900 */
[----:B------:R-:W-:-:S03]  /*0a60*/  @P4 LOP3.LUT R0, R0, R17, RZ, 0x3c, !PT ;  /* 0x0000001100004212 */ /* 0x000fc600078e3cff */
[----:B------:R-:W4:Y:S04]  /*0a70*/  @P5 LDG.E R17, desc[UR6][R10.64+0x108] ;  /* 0x000108060a115981 */ /* 0x000f28000c1e1900 */
[----:B------:R-:W4:Y:S01]  /*0a80*/  @P0 LDG.E R26, desc[UR6][R10.64+0x13c] ;  /* 0x00013c060a1a0981 */ /* 0x000f22000c1e1900 */
[----:B--2---:R-:W-:-:S03]  /*0a90*/  @P1 LOP3.LUT R5, R5, R18, RZ, 0x3c, !PT ;  /* 0x0000001205051212 */ /* 0x004fc600078e3cff */
[----:B------:R-:W2:Y:S01]  /*0aa0*/  @P4 LDG.E R18, desc[UR6][R10.64+0x100] ;  /* 0x000100060a124981 */ /* 0x000ea2000c1e1900 */
[----:B---3--:R-:W-:Y:S02]  /*0ab0*/  @P5 LOP3.LUT R0, R0, R21, RZ, 0x3c, !PT ;  /* 0x0000001500005212 */ /* 0x008fe400078e3cff */
[----:B------:R-:W-:Y:S01]  /*0ac0*/  @P2 LOP3.LUT R5, R5, R22, RZ, 0x3c, !PT ;  /* 0x0000001605052212 */ /* 0x000fe200078e3cff */
[----:B------:R-:W3:Y:S01]  /*0ad0*/  @P3 LDG.E R21, desc[UR6][R10.64+0xe0] ;  /* 0x0000e0060a153981 */ /* 0x000ee2000c1e1900 */
[----:B----4-:R-:W-:-:S03]  /*0ae0*/  @P1 LOP3.LUT R4, R4, R23, RZ, 0x3c, !PT ;  /* 0x0000001704041212 */ /* 0x010fc600078e3cff */
[----:B------:R-:W4:Y:S04]  /*0af0*/  @P3 LDG.E R22, desc[UR6][R10.64+0xec] ;  /* 0x0000ec060a163981 */ /* 0x000f28000c1e1900 */
[----:B------:R-:W2:Y:S01]  /*0b00*/  @P3 LDG.E R23, desc[UR6][R10.64+0xe8] ;  /* 0x0000e8060a173981 */ /* 0x000ea2000c1e1900 */
[----:B------:R-:W-:-:S03]  /*0b10*/  @P1 LOP3.LUT R2, R2, R25, RZ, 0x3c, !PT ;  /* 0x0000001902021212 */ /* 0x000fc600078e3cff */
[----:B------:R-:W2:Y:S01]  /*0b20*/  @P4 LDG.E R25, desc[UR6][R10.64+0xf4] ;  /* 0x0000f4060a194981 */ /* 0x000ea2000c1e1900 */
[----:B------:R-:W-:-:S03]  /*0b30*/  @P1 LOP3.LUT R3, R3, R20, RZ, 0x3c, !PT ;  /* 0x0000001403031212 */ /* 0x000fc600078e3cff */
[----:B------:R-:W2:Y:S01]  /*0b40*/  @P3 LDG.E R20, desc[UR6][R10.64+0xe4] ;  /* 0x0000e4060a143981 */ /* 0x000ea2000c1e1900 */
[----:B------:R-:W-:Y:S02]  /*0b50*/  @P2 LOP3.LUT R4, R4, R27, RZ, 0x3c, !PT ;  /* 0x0000001b04042212 */ /* 0x000fe400078e3cff */
[----:B------:R-:W-:Y:S01]  /*0b60*/  @P2 LOP3.LUT R3, R3, R16, RZ, 0x3c, !PT ;  /* 0x0000001003032212 */ /* 0x000fe200078e3cff */
[----:B------:R-:W2:Y:S04]  /*0b70*/  @P4 LDG.E R27, desc[UR6][R10.64+0xfc] ;  /* 0x0000fc060a1b4981 */ /* 0x000ea8000c1e1900 */
[----:B------:R-:W2:Y:S01]  /*0b80*/  @P5 LDG.E R16, desc[UR6][R10.64+0x10c] ;  /* 0x00010c060a105981 */ /* 0x000ea2000c1e1900 */
[----:B------:R-:W-:-:S03]  /*0b90*/  @P2 LOP3.LUT R2, R2, R19, RZ, 0x3c, !PT ;  /* 0x0000001302022212 */ /* 0x000fc600078e3cff */
[----:B------:R-:W2:Y:S01]  /*0ba0*/  @P5 LDG.E R19, desc[UR6][R10.64+0x110] ;  /* 0x000110060a135981 */ /* 0x000ea2000c1e1900 */
[----:B------:R-:W-:-:S03]  /*0bb0*/  @P6 LOP3.LUT R0, R0, R29, RZ, 0x3c, !PT ;  /* 0x0000001d00006212 */ /* 0x000fc600078e3cff */
[----:B------:R-:W2:Y:S01]  /*0bc0*/  @P0 LDG.E R29, desc[UR6][R10.64+0x12c] ;  /* 0x00012c060a1d0981 */ /* 0x000ea2000c1e1900 */
[----:B---3--:R-:W-:-:S03]  /*0bd0*/  @P3 LOP3.LUT R4, R4, R21, RZ, 0x3c, !PT ;  /* 0x0000001504043212 */ /* 0x008fc600078e3cff */
[----:B------:R-:W3:Y:S01]  /*0be0*/  @P6 LDG.E R21, desc[UR6][R10.64+0x11c] ;  /* 0x00011c060a156981 */ /* 0x000ee2000c1e1900 */
[----:B----4-:R-:W-:-:S03]  /*0bf0*/  @P3 LOP3.LUT R3, R3, R22, RZ, 0x3c, !PT ;  /* 0x0000001603033212 */ /* 0x010fc600078e3cff */
[----:B------:R-:W4:Y:S01]  /*0c00*/  @P6 LDG.E R22, desc[UR6][R10.64+0x128] ;  /* 0x000128060a166981 */ /* 0x000f22000c1e1900 */
[----:B--2---:R-:W-:Y:S02]  /*0c10*/  @P3 LOP3.LUT R2, R2, R23, RZ, 0x3c, !PT ;  /* 0x0000001702023212 */ /* 0x004fe400078e3cff */
[----:B------:R-:W-:Y:S01]  /*0c20*/  @P4 LOP3.LUT R3, R3, R18, RZ, 0x3c, !PT ;  /* 0x0000001203034212 */ /* 0x000fe200078e3cff */
[----:B------:R-:W2:Y:S01]  /*0c30*/  @P6 LDG.E R23, desc[UR6][R10.64+0x124] ;  /* 0x000124060a176981 */ /* 0x000ea2000c1e1900 */
[----:B------:R-:W-:-:S03]  /*0c40*/  @P4 LOP3.LUT R4, R4, R25, RZ, 0x3c, !PT ;  /* 0x0000001904044212 */ /* 0x000fc600078e3cff */
[----:B------:R-:W4:Y:S01]  /*0c50*/  @P6 LDG.E R18, desc[UR6][R10.64+0x120] ;  /* 0x000120060a126981 */ /* 0x000f22000c1e1900 */
[----:B------:R-:W-:-:S03]  /*0c60*/  @P3 LOP3.LUT R5, R5, R20, RZ, 0x3c, !PT ;  /* 0x0000001405053212 */ /* 0x000fc600078e3cff */
[----:B------:R-:W4:Y:S01]  /*0c70*/  @P5 LDG.E R20, desc[UR6][R10.64+0x114] ;  /* 0x000114060a145981 */ /* 0x000f22000c1e1900 */
[----:B------:R-:W-:Y:S02]  /*0c80*/  @P4 LOP3.LUT R5, R5, R24, RZ, 0x3c, !PT ;  /* 0x0000001805054212 */ /* 0x000fe400078e3cff */
[----:B------:R-:W-:Y:S01]  /*0c90*/  @P5 LOP3.LUT R4, R4, R17, RZ, 0x3c, !PT ;  /* 0x0000001104045212 */ /* 0x000fe200078e3cff */
[----:B------:R-:W4:Y:S04]  /*0ca0*/  @P0 LDG.E R24, desc[UR6][R10.64+0x134] ;  /* 0x000134060a180981 */ /* 0x000f28000c1e1900 */
[----:B------:R-:W4:Y:S04]  /*0cb0*/  @P0 LDG.E R17, desc[UR6][R10.64+0x130] ;  /* 0x000130060a110981 */ /* 0x000f28000c1e1900 */
[----:B------:R-:W4:Y:S01]  /*0cc0*/  @P0 LDG.E R25, desc[UR6][R10.64+0x138] ;  /* 0x000138060a190981 */ /* 0x000f22000c1e1900 */
[----:B------:R-:W-:Y:S01]  /*0cd0*/  UIADD3 UR4, UPT, UPT, UR4, 0x10, URZ ;  /* 0x0000001004047890 */ /* 0x000fe2000fffe0ff */
[----:B------:R-:W-:-:S03]  /*0ce0*/  @P4 LOP3.LUT R2, R2, R27, RZ, 0x3c, !PT ;  /* 0x0000001b02024212 */ /* 0x000fc600078e3cff */
[----:B------:R-:W-:Y:S01]  /*0cf0*/  UISETP.NE.AND UP0, UPT, UR4, 0x20, UPT ;  /* 0x000000200400788c */ /* 0x000fe2000bf05270 */
[----:B------:R-:W-:Y:S02]  /*0d00*/  @P5 LOP3.LUT R5, R5, R16, RZ, 0x3c, !PT ;  /* 0x0000001005055212 */ /* 0x000fe400078e3cff */
[----:B------:R-:W-:Y:S02]  /*0d10*/  @P5 LOP3.LUT R2, R2, R19, RZ, 0x3c, !PT ;  /* 0x0000001302025212 */ /* 0x000fe400078e3cff */
[----:B------:R-:W-:Y:S02]  /*0d20*/  @P0 LOP3.LUT R0, R0, R29, RZ, 0x3c, !PT ;  /* 0x0000001d00000212 */ /* 0x000fe400078e3cff */
[----:B---3--:R-:W-:Y:S02]  /*0d30*/  @P6 LOP3.LUT R4, R4, R21, RZ, 0x3c, !PT ;  /* 0x0000001504046212 */ /* 0x008fe400078e3cff */
[----:B--2---:R-:W-:Y:S02]  /*0d40*/  @P6 LOP3.LUT R2, R2, R23, RZ, 0x3c, !PT ;  /* 0x0000001702026212 */ /* 0x004fe400078e3cff */
[----:B----4-:R-:W-:-:S02]  /*0d50*/  @P6 LOP3.LUT R5, R5, R18, RZ, 0x3c, !PT ;  /* 0x0000001205056212 */ /* 0x010fc400078e3cff */
[----:B------:R-:W-:-:S04]  /*0d60*/  @P5 LOP3.LUT R3, R3, R20, RZ, 0x3c, !PT ;  /* 0x0000001403035212 */ /* 0x000fc800078e3cff */
[----:B------:R-:W-:Y:S02]  /*0d70*/  @P6 LOP3.LUT R3, R3, R22, RZ, 0x3c, !PT ;  /* 0x0000001603036212 */ /* 0x000fe400078e3cff */
[----:B------:R-:W-:Y:S02]  /*0d80*/  @P0 LOP3.LUT R5, R5, R24, RZ, 0x3c, !PT ;  /* 0x0000001805050212 */ /* 0x000fe400078e3cff */
[----:B------:R-:W-:Y:S02]  /*0d90*/  @P0 LOP3.LUT R4, R4, R17, RZ, 0x3c, !PT ;  /* 0x0000001104040212 */ /* 0x000fe400078e3cff */
[----:B------:R-:W-:Y:S02]  /*0da0*/  @P0 LOP3.LUT R3, R3, R26, RZ, 0x3c, !PT ;  /* 0x0000001a03030212 */ /* 0x000fe400078e3cff */
[----:B------:R-:W-:Y:S01]  /*0db0*/  @P0 LOP3.LUT R2, R2, R25, RZ, 0x3c, !PT ;  /* 0x0000001902020212 */ /* 0x000fe200078e3cff */
[----:B------:R-:W-:Y:S06]  /*0dc0*/  BRA.U UP0, `(.L_x_4) ;  /* 0xfffffff500487547 */ /* 0x000fec000b83ffff */
[----:B------:R-:W-:-:S05]  /*0dd0*/  VIADD R14, R14, 0x1 ;  /* 0x000000010e0e7836 */ /* 0x000fca0000000000 */
[----:B------:R-:W-:-:S13]  /*0de0*/  ISETP.NE.AND P0, PT, R14, 0x5, PT ;  /* 0x000000050e00780c */ /* 0x000fda0003f05270 */
[----:B------:R-:W-:Y:S05]  /*0df0*/  @P0 BRA `(.L_x_5) ;  /* 0xfffffff400300947 */ /* 0x000fea000383ffff */
[----:B------:R-:W-:Y:S01]  /*0e00*/  LOP3.LUT R7, R12, 0x3, RZ, 0xc0, !PT ;  /* 0x000000030c077812 */ /* 0x000fe200078ec0ff */
[----:B------:R0:W-:Y:S03]  /*0e10*/  STL [R1+0x4], R0 ;  /* 0x0000040001007387 */ /* 0x0001e60000100800 */
[----:B------:R-:W-:Y:S01]  /*0e20*/  ISETP.NE.U32.AND P0, PT, R7, 0x1, PT ;  /* 0x000000010700780c */ /* 0x000fe20003f05070 */
[----:B------:R0:W-:Y:S03]  /*0e30*/  STL.64 [R1+0x8], R4 ;  /* 0x0000080401007387 */ /* 0x0001e60000100a00 */
[----:B------:R-:W-:Y:S01]  /*0e40*/  ISETP.NE.AND.EX P0, PT, RZ, RZ, PT, P0 ;  /* 0x000000ffff00720c */ /* 0x000fe20003f05300 */
[----:B------:R0:W-:-:S12]  /*0e50*/  STL.64 [R1+0x10], R2 ;  /* 0x0000100201007387 */ /* 0x0001d80000100a00 */
[----:B0-----:R-:W-:Y:S05]  /*0e60*/  @!P0 BRA `(.L_x_3) ;  /* 0x0000001800088947 */ /* 0x001fea0003800000 */
[----:B------:R-:W-:Y:S01]  /*0e70*/  UMOV UR4, URZ ;  /* 0x000000ff00047c82 */ /* 0x000fe20008000000 */
[----:B------:R-:W-:Y:S01]  /*0e80*/  UMOV UR5, URZ ;  /* 0x000000ff00057c82 */ /* 0x000fe20008000000 */
[----:B------:R-:W-:Y:S02]  /*0e90*/  IMAD.MOV.U32 R0, RZ, RZ, RZ ;  /* 0x000000ffff007224 */ /* 0x000fe400078e00ff */
[----:B------:R-:W-:Y:S02]  /*0ea0*/  IMAD.MOV.U32 R14, RZ, RZ, RZ ;  /* 0x000000ffff0e7224 */ /* 0x000fe400078e00ff */
[----:B------:R-:W-:Y:S02]  /*0eb0*/  IMAD.U32 R3, RZ, RZ, UR4 ;  /* 0x00000004ff037e24 */ /* 0x000fe4000f8e00ff */
[----:B------:R-:W-:Y:S02]  /*0ec0*/  IMAD.U32 R2, RZ, RZ, UR5 ;  /* 0x00000005ff027e24 */ /* 0x000fe4000f8e00ff */
[----:B------:R-:W-:-:S02]  /*0ed0*/  IMAD.U32 R5, RZ, RZ, UR4 ;  /* 0x00000004ff057e24 */ /* 0x000fc4000f8e00ff */
[----:B------:R-:W-:-:S07]  /*0ee0*/  IMAD.U32 R4, RZ, RZ, UR5 ;  /* 0x00000005ff047e24 */ /* 0x000fce000f8e00ff */
.L_x_7:
[----:B------:R-:W-:-:S06]  /*0ef0*/  IMAD R7, R14, 0x4, R1 ;  /* 0x000000040e077824 */ /* 0x000fcc00078e0201 */
[----:B------:R-:W5:Y:S01]  /*0f00*/  LDL R7, [R7+0x4] ;  /* 0x0000040007077983 */ /* 0x000f620000100800 */
[----:B------:R-:W-:-:S05]  /*0f10*/  UMOV UR4, URZ ;  /* 0x000000ff00047c82 */ /* 0x000fca0008000000 */
.L_x_6:
        /* <DEDUP_REMOVED lines=183> */
[----:B0-----:R-:W-:Y:S05]  /*1a90*/  @P0 BRA `(.L_x_3) ;  /* 0x0000000800fc0947 */ /* 0x001fea0003800000 */
        /* <DEDUP_REMOVED lines=8> */
.L_x_9:
[----:B------:R-:W-:-:S06]  /*1b20*/  IMAD R7, R14, 0x4, R1 ;  /* 0x000000040e077824 */ /* 0x000fcc00078e0201 */
[----:B------:R-:W5:Y:S01]  /*1b30*/  LDL R7, [R7+0x4] ;  /* 0x0000040007077983 */ /* 0x000f620000100800 */
[----:B------:R-:W-:-:S05]  /*1b40*/  UMOV UR4, URZ ;  /* 0x000000ff00047c82 */ /* 0x000fca0008000000 */
.L_x_8:
        /* <DEDUP_REMOVED lines=177> */
[----:B------:R0:W-:Y:S04]  /*2660*/  STL [R1+0x4], R0 ;  /* 0x0000040001007387 */ /* 0x0001e80000100800 */
[----:B------:R0:W-:Y:S04]  /*2670*/  STL.64 [R1+0x8], R4 ;  /* 0x0000080401007387 */ /* 0x0001e80000100a00 */
[----:B------:R0:W-:Y:S02]  /*2680*/  STL.64 [R1+0x10], R2 ;  /* 0x0000100201007387 */ /* 0x0001e40000100a00 */
.L_x_3:
[----:B------:R-:W-:Y:S05]  /*2690*/  BSYNC.RECONVERGENT B1 ;  /* 0x0000000000017941 */ /* 0x000fea0003800200 */
.L_x_2:
[C---:B------:R-:W-:Y:S01]  /*26a0*/  ISETP.GT.U32.AND P0, PT, R12.reuse, 0x3, PT ;  /* 0x000000030c00780c */ /* 0x040fe20003f04070 */
[----:B------:R-:W-:Y:S01]  /*26b0*/  VIADD R13, R13, 0x1 ;  /* 0x000000010d0d7836 */ /* 0x000fe20000000000 */
[--C-:B------:R-:W-:Y:S02]  /*26c0*/  SHF.R.U64 R12, R12, 0x2, R15.reuse ;  /* 0x000000020c0c7819 */ /* 0x100fe4000000120f */
[----:B------:R-:W-:Y:S02]  /*26d0*/  ISETP.GT.U32.AND.EX P0, PT, R15, RZ, PT, P0 ;  /* 0x000000ff0f00720c */ /* 0x000fe40003f04100 */
[----:B------:R-:W-:-:S11]  /*26e0*/  SHF.R.U32.HI R15, RZ, 0x2, R15 ;  /* 0x00000002ff0f7819 */ /* 0x000fd6000001160f */
[----:B------:R-:W-:Y:S05]  /*26f0*/  @P0 BRA `(.L_x_10) ;  /* 0xffffffd800c40947 */ /* 0x000fea000383ffff */
.L_x_1:
[----:B------:R-:W-:Y:S05]  /*2700*/  BSYNC.RECONVERGENT B0 ;  /* 0x0000000000007941 */ /* 0x000fea0003800200 */
.L_x_0:
[----:B------:R-:W-:Y:S02]  /*2710*/  IMAD.MOV.U32 R11, RZ, RZ, R2 ;  /* 0x000000ffff0b7224 */ /* 0x000fe400078e0002 */
[----:B------:R-:W-:Y:S02]  /*2720*/  IMAD.MOV.U32 R13, RZ, RZ, R0 ;  /* 0x000000ffff0d7224 */ /* 0x000fe400078e0000 */
[----:B------:R-:W-:Y:S02]  /*2730*/  IMAD.MOV.U32 R7, RZ, RZ, R5 ;  /* 0x000000ffff077224 */ /* 0x000fe400078e0005 */
[----:B0-----:R-:W-:Y:S02]  /*2740*/  IMAD.MOV.U32 R0, RZ, RZ, RZ ;  /* 0x000000ffff007224 */ /* 0x001fe400078e00ff */
[----:B------:R-:W-:-:S07]  /*2750*/  IMAD.MOV.U32 R2, RZ, RZ, 0x319e49d4 ;  /* 0x319e49d4ff027424 */ /* 0x000fce00078e00ff */
.L_x_11:
[----:B------:R-:W-:Y:S01]  /*2760*/  SHF.R.U32.HI R8, RZ, 0x2, R13 ;  /* 0x00000002ff087819 */ /* 0x000fe2000001160d */
[----:B------:R-:W-:Y:S01]  /*2770*/  IMAD.SHL.U32 R5, R3, 0x10, RZ ;  /* 0x0000001003057824 */ /* 0x000fe200078e00ff */
[----:B------:R-:W-:Y:S02]  /*2780*/  SHF.R.U32.HI R10, RZ, 0x2, R7 ;  /* 0x00000002ff0a7819 */ /* 0x000fe40000011607 */
[----:B------:R-:W-:Y:S02]  /*2790*/  LOP3.LUT R8, R8, R13, RZ, 0x3c, !PT ;  /* 0x0000000d08087212 */ /* 0x000fe400078e3cff */
[----:B------:R-:W-:Y:S02]  /*27a0*/  SHF.R.U32.HI R13, RZ, 0x2, R4 ;  /* 0x00000002ff0d7819 */ /* 0x000fe40000011604 */
[----:B------:R-:W-:Y:S01]  /*27b0*/  LOP3.LUT R10, R10, R7, RZ, 0x3c, !PT ;  /* 0x000000070a0a7212 */ /* 0x000fe200078e3cff */
[----:B------:R-:W-:Y:S01]  /*27c0*/  IMAD.SHL.U32 R9, R8, 0x2, RZ ;  /* 0x0000000208097824 */ /* 0x000fe200078e00ff */
[----:B------:R-:W-:-:S04]  /*27d0*/  LOP3.LUT R13, R13, R4, RZ, 0x3c, !PT ;  /* 0x000000040d0d7212 */ /* 0x000fc800078e3cff */
[----:B------:R-:W-:-:S04]  /*27e0*/  LOP3.LUT R8, R8, R9, R5, 0x96, !PT ;  /* 0x0000000908087212 */ /* 0x000fc800078e9605 */
[----:B------:R-:W-:Y:S01]  /*27f0*/  LOP3.LUT R5, R8, R3, RZ, 0x3c, !PT ;  /* 0x0000000308057212 */ /* 0x000fe200078e3cff */
[----:B------:R-:W-:-:S04]  /*2800*/  IMAD.SHL.U32 R8, R13, 0x2, RZ ;  /* 0x000000020d087824 */ /* 0x000fc800078e00ff */
[----:B------:R-:W-:-:S05]  /*2810*/  IMAD.SHL.U32 R4, R5, 0x10, RZ ;  /* 0x0000001005047824 */ /* 0x000fca00078e00ff */
[----:B------:R-:W-:Y:S02]  /*2820*/  LOP3.LUT R4, R13, R8, R4, 0x96, !PT ;  /* 0x000000080d047212 */ /* 0x000fe400078e9604 */
[----:B------:R-:W-:Y:S02]  /*2830*/  SHF.R.U32.HI R8, RZ, 0x2, R11 ;  /* 0x00000002ff087819 */ /* 0x000fe4000001160b */
[----:B------:R-:W-:Y:S01]  /*2840*/  LOP3.LUT R7, R4, R5, RZ, 0x3c, !PT ;  /* 0x0000000504077212 */ /* 0x000fe200078e3cff */
[----:B------:R-:W-:Y:S01]  /*2850*/  IMAD.SHL.U32 R4, R10, 0x2, RZ ;  /* 0x000000020a047824 */ /* 0x000fe200078e00ff */
[----:B------:R-:W-:Y:S02]  /*2860*/  LOP3.LUT R8, R8, R11, RZ, 0x3c, !PT ;  /* 0x0000000b08087212 */ /* 0x000fe400078e3cff */
[----:B------:R-:W-:Y:S01]  /*2870*/  SHF.R.U32.HI R12, RZ, 0x2, R7 ;  /* 0x00000002ff0c7819 */ /* 0x000fe20000011607 */
[----:B------:R-:W-:-:S03]  /*2880*/  IMAD.SHL.U32 R9, R7, 0x10, RZ ;  /* 0x0000001007097824 */ /* 0x000fc600078e00ff */
[-C--:B------:R-:W-:Y:S02]  /*2890*/  LOP3.LUT R12, R12, R7.reuse, RZ, 0x3c, !PT ;  /* 0x000000070c0c7212 */ /* 0x080fe400078e3cff */
[----:B------:R-:W-:Y:S02]  /*28a0*/  LOP3.LUT R4, R10, R4, R9, 0x96, !PT ;  /* 0x000000040a047212 */ /* 0x000fe400078e9609 */
[----:B------:R-:W-:Y:S02]  /*28b0*/  SHF.R.U32.HI R10, RZ, 0x2, R3 ;  /* 0x00000002ff0a7819 */ /* 0x000fe40000011603 */
[----:B------:R-:W-:Y:S01]  /*28c0*/  LOP3.LUT R9, R4, R7, RZ, 0x3c, !PT ;  /* 0x0000000704097212 */ /* 0x000fe200078e3cff */
[----:B------:R-:W-:Y:S01]  /*28d0*/  IMAD.SHL.U32 R4, R8, 0x2, RZ ;  /* 0x0000000208047824 */ /* 0x000fe200078e00ff */
[----:B------:R-:W-:-:S03]  /*28e0*/  LOP3.LUT R10, R10, R3, RZ, 0x3c, !PT ;  /* 0x000000030a0a7212 */ /* 0x000fc600078e3cff */
[----:B------:R-:W-:-:S05]  /*28f0*/  IMAD.SHL.U32 R11, R9, 0x10, RZ ;  /* 0x00000010090b7824 */ /* 0x000fca00078e00ff */
[----:B------:R-:W-:Y:S02]  /*2900*/  LOP3.LUT R4, R8, R4, R11, 0x96, !PT ;  /* 0x0000000408047212 */ /* 0x000fe400078e960b */
[----:B------:R-:W-:Y:S02]  /*2910*/  SHF.R.U32.HI R8, RZ, 0x2, R5 ;  /* 0x00000002ff087819 */ /* 0x000fe40000011605 */
[----:B------:R-:W-:Y:S01]  /*2920*/  LOP3.LUT R13, R4, R9, RZ, 0x3c, !PT ;  /* 0x00000009040d7212 */ /* 0x000fe200078e3cff */
[----:B------:R-:W-:Y:S01]  /*2930*/  IMAD.SHL.U32 R4, R10, 0x2, RZ ;  /* 0x000000020a047824 */ /* 0x000fe200078e00ff */
[----:B------:R-:W-:Y:S02]  /*2940*/  LOP3.LUT R8, R8, R5, RZ, 0x3c, !PT ;  /* 0x0000000508087212 */ /* 0x000fe400078e3cff */
[----:B------:R-:W-:Y:S01]  /*2950*/  IADD3 R11, PT, PT, R2, 0x587c5, R7 ;  /* 0x000587c5020b7810 */ /* 0x000fe20007ffe007 */
[----:B------:R-:W-:-:S05]  /*2960*/  IMAD.SHL.U32 R3, R13, 0x10, RZ ;  /* 0x000000100d037824 */ /* 0x000fca00078e00ff */
[----:B------:R-:W-:Y:S01]  /*2970*/  LOP3.LUT R4, R10, R4, R3, 0x96, !PT ;  /* 0x000000040a047212 */ /* 0x000fe200078e9603 */
[----:B------:R-:W-:-:S03]  /*2980*/  IMAD.SHL.U32 R10, R8, 0x2, RZ ;  /* 0x00000002080a7824 */ /* 0x000fc600078e00ff */
[----:B------:R-:W-:-:S05]  /*2990*/  LOP3.LUT R4, R4, R13, RZ, 0x3c, !PT ;  /* 0x0000000d04047212 */ /* 0x000fca00078e3cff */
[----:B------:R-:W-:-:S05]  /*29a0*/  IMAD.SHL.U32 R3, R4, 0x10, RZ ;  /* 0x0000001004037824 */ /* 0x000fca00078e00ff */
[----:B------:R-:W-:Y:S01]  /*29b0*/  LOP3.LUT R3, R8, R10, R3, 0x96, !PT ;  /* 0x0000000a08037212 */ /* 0x000fe200078e9603 */
[----:B------:R-:W-:Y:S01]  /*29c0*/  IMAD.IADD R8, R5, 0x1, R2 ;  /* 0x0000000105087824 */ /* 0x000fe200078e0202 */
[----:B------:R-:W-:Y:S01]  /*29d0*/  I2FP.F32.U32 R10, R11 ;  /* 0x0000000b000a7245 */ /* 0x000fe20000201000 */
[----:B------:R-:W-:Y:S01]  /*29e0*/  IMAD.MOV.U32 R5, RZ, RZ, 0x2f800000 ;  /* 0x2f800000ff057424 */ /* 0x000fe200078e00ff */
[----:B------:R-:W-:Y:S02]  /*29f0*/  LOP3.LUT R7, R3, R4, RZ, 0x3c, !PT ;  /* 0x0000000403077212 */ /* 0x000fe400078e3cff */
[----:B------:R-:W-:Y:S01]  /*2a00*/  I2FP.F32.U32 R14, R8 ;  /* 0x00000008000e7245 */ /* 0x000fe20000201000 */
[----:B------:R-:W-:Y:S02]  /*2a10*/  IMAD.SHL.U32 R8, R12, 0x2, RZ ;  /* 0x000000020c087824 */ /* 0x000fe400078e00ff */
[-C--:B------:R-:W-:Y:S01]  /*2a20*/  FFMA R11, R10, R5.reuse, 1.1641532182693481445e-10 ;  /* 0x2f0000000a0b7423 */ /* 0x080fe20000000005 */
[----:B------:R-:W-:Y:S01]  /*2a30*/  IMAD.SHL.U32 R3, R7, 0x10, RZ ;  /* 0x0000001007037824 */ /* 0x000fe200078e00ff */
[----:B------:R-:W-:Y:S01]  /*2a40*/  SHF.R.U32.HI R10, RZ, 0x2, R9 ;  /* 0x00000002ff0a7819 */ /* 0x000fe20000011609 */
[----:B------:R-:W-:Y:S01]  /*2a50*/  FFMA R14, R14, R5, 1.1641532182693481445e-10 ;  /* 0x2f0000000e0e7423 */ /* 0x000fe20000000005 */
[----:B------:R-:W-:-:S02]  /*2a60*/  FMUL R15, R11, R11 ;  /* 0x0000000b0b0f7220 */ /* 0x000fc40000400000 */
[----:B------:R-:W-:Y:S02]  /*2a70*/  LOP3.LUT R8, R12, R8, R3, 0x96, !PT ;  /* 0x000000080c087212 */ /* 0x000fe400078e9603 */
[----:B------:R-:W-:Y:S01]  /*2a80*/  LOP3.LUT R10, R10, R9, RZ, 0x3c, !PT ;  /* 0x000000090a0a7212 */ /* 0x000fe200078e3cff */
[----:B------:R-:W-:Y:S01]  /*2a90*/  FFMA R15, R14, R14, R15 ;  /* 0x0000000e0e0f7223 */ /* 0x000fe2000000000f */
[----:B------:R-:W-:Y:S02]  /*2aa0*/  LOP3.LUT R11, R8, R7, RZ, 0x3c, !PT ;  /* 0x00000007080b7212 */ /* 0x000fe400078e3cff */
[----:B------:R-:W-:Y:S01]  /*2ab0*/  IADD3 R12, PT, PT, R2, 0x10974f, R13 ;  /* 0x0010974f020c7810 */ /* 0x000fe20007ffe00d */
[----:B------:R-:W-:Y:S01]  /*2ac0*/  IMAD.SHL.U32 R8, R10, 0x2, RZ ;  /* 0x000000020a087824 */ /* 0x000fe200078e00ff */
[----:B------:R-:W-:Y:S01]  /*2ad0*/  IADD3 R9, PT, PT, R2, 0xb0f8a, R9 ;  /* 0x000b0f8a02097810 */ /* 0x000fe20007ffe009 */
[----:B------:R-:W-:Y:S01]  /*2ae0*/  IMAD.SHL.U32 R3, R11, 0x10, RZ ;  /* 0x000000100b037824 */ /* 0x000fe200078e00ff */
[----:B------:R-:W-:-:S02]  /*2af0*/  I2FP.F32.U32 R16, R12 ;  /* 0x0000000c00107245 */ /* 0x000fc40000201000 */
[----:B------:R-:W-:Y:S02]  /*2b00*/  I2FP.F32.U32 R12, R9 ;  /* 0x00000009000c7245 */ /* 0x000fe40000201000 */
[----:B------:R-:W-:Y:S01]  /*2b10*/  IADD3 R9, PT, PT, R2, 0x1ba6d9, R7 ;  /* 0x001ba6d902097810 */ /* 0x000fe20007ffe007 */
[-C--:B------:R-:W-:Y:S01]  /*2b20*/  FFMA R16, R16, R5.reuse, 1.1641532182693481445e-10 ;  /* 0x2f00000010107423 */ /* 0x080fe20000000005 */
[----:B------:R-:W-:Y:S01]  /*2b30*/  LOP3.LUT R8, R10, R8, R3, 0x96, !PT ;  /* 0x000000080a087212 */ /* 0x000fe200078e9603 */
[----:B------:R-:W-:Y:S01]  /*2b40*/  FFMA R12, R12, R5, 1.1641532182693481445e-10 ;  /* 0x2f0000000c0c7423 */ /* 0x000fe20000000005 */
[----:B------:R-:W-:Y:S02]  /*2b50*/  IADD3 R3, PT, PT, R2, 0x161f14, R4 ;  /* 0x00161f1402037810 */ /* 0x000fe40007ffe004 */
[----:B------:R-:W-:Y:S01]  /*2b60*/  I2FP.F32.U32 R14, R9 ;  /* 0x00000009000e7245 */ /* 0x000fe20000201000 */
[----:B------:R-:W-:Y:S01]  /*2b70*/  FMUL R9, R16, R16 ;  /* 0x0000001010097220 */ /* 0x000fe20000400000 */
[----:B------:R-:W-:-:S02]  /*2b80*/  I2FP.F32.U32 R10, R3 ;  /* 0x00000003000a7245 */ /* 0x000fc40000201000 */
[----:B------:R-:W-:Y:S01]  /*2b90*/  LOP3.LUT R3, R8, R11, RZ, 0x3c, !PT ;  /* 0x0000000b08037212 */ /* 0x000fe200078e3cff */
[-C--:B------:R-:W-:Y:S01]  /*2ba0*/  FFMA R14, R14, R5.reuse, 1.1641532182693481445e-10 ;  /* 0x2f0000000e0e7423 */ /* 0x080fe20000000005 */
[----:B------:R-:W-:Y:S01]  /*2bb0*/  FSETP.GTU.AND P0, PT, R15, 1, PT ;  /* 0x3f8000000f00780b */ /* 0x000fe20003f0c000 */
[----:B------:R-:W-:Y:S01]  /*2bc0*/  FFMA R9, R12, R12, R9 ;  /* 0x0000000c0c097223 */ /* 0x000fe20000000009 */
[----:B------:R-:W-:Y:S01]  /*2bd0*/  IADD3 R12, PT, PT, R2, 0x26b663, R3 ;  /* 0x0026b663020c7810 */ /* 0x000fe20007ffe003 */
[-C--:B------:R-:W-:Y:S01]  /*2be0*/  FFMA R10, R10, R5.reuse, 1.1641532182693481445e-10 ;  /* 0x2f0000000a0a7423 */ /* 0x080fe20000000005 */
[----:B------:R-:W-:Y:S01]  /*2bf0*/  FMUL R15, R14, R14 ;  /* 0x0000000e0e0f7220 */ /* 0x000fe20000400000 */
[C---:B------:R-:W-:Y:S01]  /*2c00*/  IADD3 R8, PT, PT, R2.reuse, 0x212e9e, R11 ;  /* 0x00212e9e02087810 */ /* 0x040fe20007ffe00b */
[----:B------:R-:W-:Y:S01]  /*2c10*/  VIADD R2, R2, 0x2c3e28 ;  /* 0x002c3e2802027836 */ /* 0x000fe20000000000 */
[----:B------:R-:W-:Y:S01]  /*2c20*/  I2FP.F32.U32 R12, R12 ;  /* 0x0000000c000c7245 */ /* 0x000fe20000201000 */
[----:B------:R-:W-:Y:S01]  /*2c30*/  FFMA R15, R10, R10, R15 ;  /* 0x0000000a0a0f7223 */ /* 0x000fe2000000000f */
[----:B------:R-:W-:Y:S01]  /*2c40*/  FSETP.GTU.AND P1, PT, R9, 1, PT ;  /* 0x3f8000000900780b */ /* 0x000fe20003f2c000 */
[----:B------:R-:W-:Y:S01]  /*2c50*/  VIADD R9, R0, 0x1 ;  /* 0x0000000100097836 */ /* 0x000fe20000000000 */
[----:B------:R-:W-:Y:S01]  /*2c60*/  I2FP.F32.U32 R8, R8 ;  /* 0x0000000800087245 */ /* 0x000fe20000201000 */
[----:B------:R-:W-:Y:S01]  /*2c70*/  FFMA R12, R12, R5, 1.1641532182693481445e-10 ;  /* 0x2f0000000c0c7423 */ /* 0x000fe20000000005 */
[----:B------:R-:W-:Y:S01]  /*2c80*/  @P0 IMAD.MOV R9, RZ, RZ, R0 ;  /* 0x000000ffff090224 */ /* 0x000fe200078e0200 */
[----:B------:R-:W-:-:S02]  /*2c90*/  FSETP.GTU.AND P0, PT, R15, 1, PT ;  /* 0x3f8000000f00780b */ /* 0x000fc40003f0c000 */
[----:B------:R-:W-:Y:S01]  /*2ca0*/  FFMA R8, R8, R5, 1.1641532182693481445e-10 ;  /* 0x2f00000008087423 */ /* 0x000fe20000000005 */
[----:B------:R-:W-:Y:S01]  /*2cb0*/  FMUL R5, R12, R12 ;  /* 0x0000000c0c057220 */ /* 0x000fe20000400000 */
[----:B------:R-:W-:-:S03]  /*2cc0*/  VIADD R0, R9, 0x1 ;  /* 0x0000000109007836 */ /* 0x000fc60000000000 */
[----:B------:R-:W-:Y:S01]  /*2cd0*/  FFMA R5, R8, R8, R5 ;  /* 0x0000000808057223 */ /* 0x000fe20000000005 */
[----:B------:R-:W-:-:S04]  /*2ce0*/  @P1 IMAD.MOV R0, RZ, RZ, R9 ;  /* 0x000000ffff001224 */ /* 0x000fc800078e0209 */
[----:B------:R-:W-:Y:S01]  /*2cf0*/  FSETP.GTU.AND P1, PT, R5, 1, PT ;  /* 0x3f8000000500780b */ /* 0x000fe20003f2c000 */
[----:B------:R-:W-:Y:S02]  /*2d00*/  VIADD R5, R0, 0x1 ;  /* 0x0000000100057836 */ /* 0x000fe40000000000 */
[----:B------:R-:W-:Y:S01]  /*2d10*/  @P0 IMAD.MOV R5, RZ, RZ, R0 ;  /* 0x000000ffff050224 */ /* 0x000fe200078e0200 */
[----:B------:R-:W-:-:S03]  /*2d20*/  ISETP.NE.AND P0, PT, R2, 0x5cd2fce4, PT ;  /* 0x5cd2fce40200780c */ /* 0x000fc60003f05270 */
[----:B------:R-:W-:-:S06]  /*2d30*/  VIADD R0, R5, 0x1 ;  /* 0x0000000105007836 */ /* 0x000fcc0000000000 */
[----:B------:R-:W-:-:S04]  /*2d40*/  @P1 IMAD.MOV R0, RZ, RZ, R5 ;  /* 0x000000ffff001224 */ /* 0x000fc800078e0205 */
[----:B------:R-:W-:Y:S05]  /*2d50*/  @P0 BRA `(.L_x_11) ;  /* 0xfffffff800800947 */ /* 0x000fea000383ffff */
[----:B------:R-:W0:Y:S01]  /*2d60*/  LDCU.64 UR4, c[0x0][0x380] ;  /* 0x00007000ff0477ac */ /* 0x000e220008000a00 */
[----:B------:R-:W-:Y:S02]  /*2d70*/  SHF.R.S32.HI R3, RZ, 0x1f, R6 ;  /* 0x0000001fff037819 */ /* 0x000fe40000011406 */
[----:B0-----:R-:W-:-:S04]  /*2d80*/  LEA R2, P0, R6, UR4, 0x2 ;  /* 0x0000000406027c11 */ /* 0x001fc8000f8010ff */
[----:B------:R-:W-:-:S05]  /*2d90*/  LEA.HI.X R3, R6, UR5, R3, 0x2, P0 ;  /* 0x0000000506037c11 */ /* 0x000fca00080f1403 */
[----:B------:R-:W-:Y:S01]  /*2da0*/  STG.E desc[UR6][R2.64], R0 ;  /* 0x0000000002007986 */ /* 0x000fe2000c101906 */
[----:B------:R-:W-:Y:S05]  /*2db0*/  EXIT ;  /* 0x000000000000794d */ /* 0x000fea0003800000 */
.L_x_12:
[----:B------:R-:W-:-:S00]  /*2dc0*/  BRA `(.L_x_12) ;  /* 0xfffffffc00fc7947 */ /* 0x000fc0000383ffff */
[----:B------:R-:W-:-:S00]  /*2dd0*/  NOP ;  /* 0x0000000000007918 */ /* 0x000fc00000000000 */
        /* <DEDUP_REMOVED lines=10> */
.L_x_13:


//--------------------- .nv.global.init           --------------------------
	.section	.nv.global.init,"aw",@progbits
	.align	4
.nv.global.init:
	.type		mrg32k3aM1SubSeq,@object
	.size		mrg32k3aM1SubSeq,(mrg32k3aM2SubSeq - mrg32k3aM1SubSeq)
mrg32k3aM1SubSeq:
        /*0000*/ 	.byte	0x0b, 0xcc, 0xee, 0x04, 0x73, 0x29, 0x8b, 0x6f, 0xf6, 0x53, 0x03, 0xf6, 0x23, 0xf6, 0xea, 0xda
        /* <DEDUP_REMOVED lines=125> */
	.type		mrg32k3aM2SubSeq,@object
	.size		mrg32k3aM2SubSeq,(mrg32k3aM1 - mrg32k3aM2SubSeq)
mrg32k3aM2SubSeq:
        /* <DEDUP_REMOVED lines=126> */
	.type		mrg32k3aM1,@object
	.size		mrg32k3aM1,(mrg32k3aM1Seq - mrg32k3aM1)
mrg32k3aM1:
        /* <DEDUP_REMOVED lines=144> */
	.type		mrg32k3aM1Seq,@object
	.size		mrg32k3aM1Seq,(mrg32k3aM2 - mrg32k3aM1Seq)
mrg32k3aM1Seq:
        /* <DEDUP_REMOVED lines=144> */
	.type		mrg32k3aM2,@object
	.size		mrg32k3aM2,(mrg32k3aM2Seq - mrg32k3aM2)
mrg32k3aM2:
        /* <DEDUP_REMOVED lines=144> */
	.type		mrg32k3aM2Seq,@object
	.size		mrg32k3aM2Seq,(precalc_xorwow_matrix - mrg32k3aM2Seq)
mrg32k3aM2Seq:
        /* <DEDUP_REMOVED lines=144> */
	.type		precalc_xorwow_matrix,@object
	.size		precalc_xorwow_matrix,(precalc_xorwow_offset_matrix - precalc_xorwow_matrix)
precalc_xorwow_matrix:
        /* <DEDUP_REMOVED lines=6400> */
	.type		precalc_xorwow_offset_matrix,@object
	.size		precalc_xorwow_offset_matrix,(.L_1 - precalc_xorwow_offset_matrix)
precalc_xorwow_offset_matrix:
        /* <DEDUP_REMOVED lines=6400> */
.L_1:


//--------------------- .nv.shared.reserved.0     --------------------------
	.section	.nv.shared.reserved.0,"aw",@nobits
	.weak		__nv_reservedSMEM_offset_0_alias
	.size		__nv_reservedSMEM_offset_0_alias, 0, 64
	.other		__nv_reservedSMEM_offset_0_alias,@"STO_CUDA_RESERVED_SHARED STV_DEFAULT"
__nv_reservedSMEM_offset_0_alias:
	.zero		0
	.zero		64


//--------------------- .nv.constant0._Z14monte_carlo_piPi --------------------------
	.section	.nv.constant0._Z14monte_carlo_piPi,"a",@progbits
	.sectionflags	@""
	.align	4
.nv.constant0._Z14monte_carlo_piPi:
	.zero		904


//--------------------- SYMBOLS --------------------------

	.type		.nv.reservedSmem.offset0,@object
	.size		.nv.reservedSmem.offset0,0x4
